	.target	sm_90a

	.elftype	@"ET_EXEC"


//--------------------- .note.nv.tkinfo           --------------------------
	.section	.note.nv.tkinfo,"",@"SHT_NOTE"
	.sectionflags	@"SHF_NOTE_NV_TKINFO"
	.tkinfo
        /*0018*/ 	.word	0x00000002
        /*0030*/ 	.string	""
        /*0030*/ 	.string	"ptxas"
        /*0030*/ 	.string	"Cuda compilation tools, release 13.0, V13.0.88"
        /*0030*/ 	.string	"Build cuda_13.0.r13.0/compiler.36424714_0"
        /*0030*/ 	.string	"-arch sm_90a -m 64 "



//--------------------- .note.nv.cuinfo           --------------------------
	.section	.note.nv.cuinfo,"",@"SHT_NOTE"
	.sectionflags	@"SHF_NOTE_NV_CUINFO"
        /*0018*/ 	.short	0x0002
        /*001a*/ 	.short	0x005a
        /*001c*/ 	.short	0x0082
	.zero		2


//--------------------- .nv.info                  --------------------------
	.section	.nv.info,"",@"SHT_CUDA_INFO"
	.align	4


	//----- nvinfo : EIATTR_REGCOUNT
	.align		4
        /*0000*/ 	.byte	0x04, 0x2f
        /*0002*/ 	.short	(.L_15 - .L_14)
	.align		4
.L_14:
        /*0004*/ 	.word	index@(_ZN7cutlass13device_kernelINS_4gemm6kernel13GemmUniversalIN4cute5tupleIJiiiiEEENS1_10collective13CollectiveMmaINS1_34MainloopSm90TmaGmmaWarpSpecializedILi4ENS5_IJNS4_1CILi1EEENSA_ILi2EEESB_EEENS1_32KernelTmaWarpSpecializedPingpongEEENS5_IJNSA_ILi64EEESG_NSA_ILi128EEEEEENS_10bfloat16_tENS5_IJlSB_lEEESJ_SK_NS4_8TiledMMAINS4_8MMA_AtomIJNS4_4SM904GMMA27MMA_64x64x16_F32BF16BF16_SSILNSO_5MajorE0ELSQ_0ELNSO_7ScaleInE1ELSR_1EEEEEENS4_6LayoutINS5_IJSB_SB_SB_EEENS5_IJNSA_ILi0EEESW_SW_EEEEENS5_IJNS4_10UnderscoreESZ_SZ_EEEEENS4_23SM90_TMA_LOAD_MULTICASTENS4_14ComposedLayoutINS4_7SwizzleILi3ELi4ELi3EEENS4_18smem_ptr_flag_bitsILi16EEENSU_INS5_IJNSA_ILi8EEESG_EEENS5_IJSG_SB_EEEEEEEvNS4_8identityENS4_13SM90_TMA_LOADES1C_vS1D_EENS_8epilogue10collective6detail29Sm90TmaWarpSpecializedAdapterINS1H_15DefaultEpilogueISJ_SK_SK_NS1G_6thread17LinearCombinationISJ_Li1EffLNS1L_9ScaleType4KindE0ELNS_15FloatRoundStyleE2ESJ_EENS1_15EpilogueDefaultEEEEEvvEEEEvNT_6ParamsE)
        /*0008*/ 	.word	0x000000a8


	//----- nvinfo : EIATTR_FRAME_SIZE
	.align		4
.L_15:
        /*000c*/ 	.byte	0x04, 0x11
        /*000e*/ 	.short	(.L_17 - .L_16)
	.align		4
.L_16:
        /*0010*/ 	.word	index@(_ZN7cutlass13device_kernelINS_4gemm6kernel13GemmUniversalIN4cute5tupleIJiiiiEEENS1_10collective13CollectiveMmaINS1_34MainloopSm90TmaGmmaWarpSpecializedILi4ENS5_IJNS4_1CILi1EEENSA_ILi2EEESB_EEENS1_32KernelTmaWarpSpecializedPingpongEEENS5_IJNSA_ILi64EEESG_NSA_ILi128EEEEEENS_10bfloat16_tENS5_IJlSB_lEEESJ_SK_NS4_8TiledMMAINS4_8MMA_AtomIJNS4_4SM904GMMA27MMA_64x64x16_F32BF16BF16_SSILNSO_5MajorE0ELSQ_0ELNSO_7ScaleInE1ELSR_1EEEEEENS4_6LayoutINS5_IJSB_SB_SB_EEENS5_IJNSA_ILi0EEESW_SW_EEEEENS5_IJNS4_10UnderscoreESZ_SZ_EEEEENS4_23SM90_TMA_LOAD_MULTICASTENS4_14ComposedLayoutINS4_7SwizzleILi3ELi4ELi3EEENS4_18smem_ptr_flag_bitsILi16EEENSU_INS5_IJNSA_ILi8EEESG_EEENS5_IJSG_SB_EEEEEEEvNS4_8identityENS4_13SM90_TMA_LOADES1C_vS1D_EENS_8epilogue10collective6detail29Sm90TmaWarpSpecializedAdapterINS1H_15DefaultEpilogueISJ_SK_SK_NS1G_6thread17LinearCombinationISJ_Li1EffLNS1L_9ScaleType4KindE0ELNS_15FloatRoundStyleE2ESJ_EENS1_15EpilogueDefaultEEEEEvvEEEEvNT_6ParamsE)
        /*0014*/ 	.word	0x00000000


	//----- nvinfo : EIATTR_MIN_STACK_SIZE
	.align		4
.L_17:
        /*0018*/ 	.byte	0x04, 0x12
        /*001a*/ 	.short	(.L_19 - .L_18)
	.align		4
.L_18:
        /*001c*/ 	.word	index@(_ZN7cutlass13device_kernelINS_4gemm6kernel13GemmUniversalIN4cute5tupleIJiiiiEEENS1_10collective13CollectiveMmaINS1_34MainloopSm90TmaGmmaWarpSpecializedILi4ENS5_IJNS4_1CILi1EEENSA_ILi2EEESB_EEENS1_32KernelTmaWarpSpecializedPingpongEEENS5_IJNSA_ILi64EEESG_NSA_ILi128EEEEEENS_10bfloat16_tENS5_IJlSB_lEEESJ_SK_NS4_8TiledMMAINS4_8MMA_AtomIJNS4_4SM904GMMA27MMA_64x64x16_F32BF16BF16_SSILNSO_5MajorE0ELSQ_0ELNSO_7ScaleInE1ELSR_1EEEEEENS4_6LayoutINS5_IJSB_SB_SB_EEENS5_IJNSA_ILi0EEESW_SW_EEEEENS5_IJNS4_10UnderscoreESZ_SZ_EEEEENS4_23SM90_TMA_LOAD_MULTICASTENS4_14ComposedLayoutINS4_7SwizzleILi3ELi4ELi3EEENS4_18smem_ptr_flag_bitsILi16EEENSU_INS5_IJNSA_ILi8EEESG_EEENS5_IJSG_SB_EEEEEEEvNS4_8identityENS4_13SM90_TMA_LOADES1C_vS1D_EENS_8epilogue10collective6detail29Sm90TmaWarpSpecializedAdapterINS1H_15DefaultEpilogueISJ_SK_SK_NS1G_6thread17LinearCombinationISJ_Li1EffLNS1L_9ScaleType4KindE0ELNS_15FloatRoundStyleE2ESJ_EENS1_15EpilogueDefaultEEEEEvvEEEEvNT_6ParamsE)
        /*0020*/ 	.word	0x00000000
.L_19:


//--------------------- .nv.compat                --------------------------
	.section	.nv.compat,"",@"SHT_CUDA_COMPAT_INFO"
	.align	4
        /*0000*/ 	.byte	0x02, 0x09, 0x01, 0x00, 0x02, 0x02, 0x04, 0x00, 0x02, 0x05, 0x05, 0x00, 0x03, 0x07, 0x01, 0x01
        /*0010*/ 	.byte	0x02, 0x03, 0x01, 0x00, 0x02, 0x06, 0x01, 0x00, 0x04, 0x0b, 0x08, 0x00, 0x00, 0x00, 0x00, 0x00
        /*0020*/ 	.byte	0x00, 0x00, 0x00, 0x00


//--------------------- .nv.info._ZN7cutlass13device_kernelINS_4gemm6kernel13GemmUniversalIN4cute5tupleIJiiiiEEENS1_10collective13CollectiveMmaINS1_34MainloopSm90TmaGmmaWarpSpecializedILi4ENS5_IJNS4_1CILi1EEENSA_ILi2EEESB_EEENS1_32KernelTmaWarpSpecializedPingpongEEENS5_IJNSA_ILi64EEESG_NSA_ILi128EEEEEENS_10bfloat16_tENS5_IJlSB_lEEESJ_SK_NS4_8TiledMMAINS4_8MMA_AtomIJNS4_4SM904GMMA27MMA_64x64x16_F32BF16BF16_SSILNSO_5MajorE0ELSQ_0ELNSO_7ScaleInE1ELSR_1EEEEEENS4_6LayoutINS5_IJSB_SB_SB_EEENS5_IJNSA_ILi0EEESW_SW_EEEEENS5_IJNS4_10UnderscoreESZ_SZ_EEEEENS4_23SM90_TMA_LOAD_MULTICASTENS4_14ComposedLayoutINS4_7SwizzleILi3ELi4ELi3EEENS4_18smem_ptr_flag_bitsILi16EEENSU_INS5_IJNSA_ILi8EEESG_EEENS5_IJSG_SB_EEEEEEEvNS4_8identityENS4_13SM90_TMA_LOADES1C_vS1D_EENS_8epilogue10collective6detail29Sm90TmaWarpSpecializedAdapterINS1H_15DefaultEpilogueISJ_SK_SK_NS1G_6thread17LinearCombinationISJ_Li1EffLNS1L_9ScaleType4KindE0ELNS_15FloatRoundStyleE2ESJ_EENS1_15EpilogueDefaultEEEEEvvEEEEvNT_6ParamsE --------------------------
	.section	.nv.info._ZN7cutlass13device_kernelINS_4gemm6kernel13GemmUniversalIN4cute5tupleIJiiiiEEENS1_10collective13CollectiveMmaINS1_34MainloopSm90TmaGmmaWarpSpecializedILi4ENS5_IJNS4_1CILi1EEENSA_ILi2EEESB_EEENS1_32KernelTmaWarpSpecializedPingpongEEENS5_IJNSA_ILi64EEESG_NSA_ILi128EEEEEENS_10bfloat16_tENS5_IJlSB_lEEESJ_SK_NS4_8TiledMMAINS4_8MMA_AtomIJNS4_4SM904GMMA27MMA_64x64x16_F32BF16BF16_SSILNSO_5MajorE0ELSQ_0ELNSO_7ScaleInE1ELSR_1EEEEEENS4_6LayoutINS5_IJSB_SB_SB_EEENS5_IJNSA_ILi0EEESW_SW_EEEEENS5_IJNS4_10UnderscoreESZ_SZ_EEEEENS4_23SM90_TMA_LOAD_MULTICASTENS4_14ComposedLayoutINS4_7SwizzleILi3ELi4ELi3EEENS4_18smem_ptr_flag_bitsILi16EEENSU_INS5_IJNSA_ILi8EEESG_EEENS5_IJSG_SB_EEEEEEEvNS4_8identityENS4_13SM90_TMA_LOADES1C_vS1D_EENS_8epilogue10collective6detail29Sm90TmaWarpSpecializedAdapterINS1H_15DefaultEpilogueISJ_SK_SK_NS1G_6thread17LinearCombinationISJ_Li1EffLNS1L_9ScaleType4KindE0ELNS_15FloatRoundStyleE2ESJ_EENS1_15EpilogueDefaultEEEEEvvEEEEvNT_6ParamsE,"",@"SHT_CUDA_INFO"
	.sectionflags	@""
	.align	4


	//----- nvinfo : EIATTR_CUDA_API_VERSION
	.align		4
        /*0000*/ 	.byte	0x04, 0x37
        /*0002*/ 	.short	(.L_21 - .L_20)
.L_20:
        /*0004*/ 	.word	0x00000082


	//----- nvinfo : EIATTR_KPARAM_INFO
	.align		4
.L_21:
        /*0008*/ 	.byte	0x04, 0x17
        /*000a*/ 	.short	(.L_23 - .L_22)
.L_22:
        /*000c*/ 	.word	0x00000000
        /*0010*/ 	.short	0x0000
        /*0012*/ 	.short	0x0070
        /*0014*/ 	.byte	0x00, 0xf0, 0x01, 0x10


	//----- nvinfo : EIATTR_SPARSE_MMA_MASK
	.align		4
.L_23:
        /*0018*/ 	.byte	0x03, 0x50
        /*001a*/ 	.short	0x0000


	//----- nvinfo : EIATTR_MAXREG_COUNT
	.align		4
        /*001c*/ 	.byte	0x03, 0x1b
        /*001e*/ 	.short	0x00a8


	//----- nvinfo : EIATTR_NUM_BARRIERS
	.align		4
        /*0020*/ 	.byte	0x02, 0x4c
        /*0022*/ 	.byte	0x01
	.zero		1


	//----- nvinfo : EIATTR_EXTERNS
	.align		4
        /*0024*/ 	.byte	0x04, 0x0f
        /*0026*/ 	.short	(.L_25 - .L_24)


	//   ....[0]....
	.align		4
.L_24:
        /*0028*/ 	.word	index@(__assertfail)


	//----- nvinfo : EIATTR_MERCURY_ISA_VERSION
	.align		4
.L_25:
        /*002c*/ 	.byte	0x03, 0x5f
        /*002e*/ 	.short	0x0101


	//----- nvinfo : EIATTR_INT_WARP_WIDE_INSTR_OFFSETS
	.align		4
        /*0030*/ 	.byte	0x04, 0x31
        /*0032*/ 	.short	(.L_27 - .L_26)


	//   ....[0]....
.L_26:
        /*0034*/ 	.word	0x00000590


	//   ....[1]....
        /*0038*/ 	.word	0x000005d0


	//   ....[2]....
        /*003c*/ 	.word	0x00000660


	//   ....[3]....
        /*0040*/ 	.word	0x00000690


	//   ....[4]....
        /*0044*/ 	.word	0x000006d0


	//   ....[5]....
        /*0048*/ 	.word	0x000006e0


	//   ....[6]....
        /*004c*/ 	.word	0x000007a0


	//   ....[7]....
        /*0050*/ 	.word	0x00000800


	//   ....[8]....
        /*0054*/ 	.word	0x00002530


	//----- nvinfo : EIATTR_COOP_GROUP_MASK_REGIDS
	.align		4
.L_27:
        /*0058*/ 	.byte	0x04, 0x29
        /*005a*/ 	.short	(.L_29 - .L_28)


	//   ....[0]....
.L_28:
        /*005c*/ 	.word	0xffffffff


	//   ....[1]....
        /*0060*/ 	.word	0xffffffff


	//   ....[2]....
        /*0064*/ 	.word	0xffffffff


	//   ....[3]....
        /*0068*/ 	.word	0xffffffff


	//   ....[4]....
        /*006c*/ 	.word	0xffffffff


	//   ....[5]....
        /*0070*/ 	.word	0xffffffff


	//   ....[6]....
        /*0074*/ 	.word	0xffffffff


	//----- nvinfo : EIATTR_COOP_GROUP_INSTR_OFFSETS
	.align		4
.L_29:
        /*0078*/ 	.byte	0x04, 0x28
        /*007a*/ 	.short	(.L_31 - .L_30)


	//   ....[0]....
.L_30:
        /*007c*/ 	.word	0x00000060


	//   ....[1]....
        /*0080*/ 	.word	0x00000080


	//   ....[2]....
        /*0084*/ 	.word	0x00000180


	//   ....[3]....
        /*0088*/ 	.word	0x000003b0


	//   ....[4]....
        /*008c*/ 	.word	0x000003f0


	//   ....[5]....
        /*0090*/ 	.word	0x000004e0


	//   ....[6]....
        /*0094*/ 	.word	0x00000910


	//----- nvinfo : EIATTR_REG_RECONFIG
	.align		4
.L_31:
        /*0098*/ 	.byte	0x01, 0x54
	.zero		2


	//----- nvinfo : EIATTR_SYSCALL_OFFSETS
	.align		4
        /*009c*/ 	.byte	0x04, 0x46
        /*009e*/ 	.short	(.L_33 - .L_32)


	//   ....[0]....
.L_32:
        /*00a0*/ 	.word	0x000019c0


	//----- nvinfo : EIATTR_MBARRIER_INSTR_OFFSETS
	.align		4
.L_33:
        /*00a4*/ 	.byte	0x04, 0x39
        /*00a6*/ 	.short	(.L_35 - .L_34)


	//   ....[0]....
.L_34:
        /*00a8*/ 	.word	0x00000320
        /*00ac*/ 	.word	0x000000ff
        /*00b0*/ 	.word	0x00000000
        /*00b4*/ 	.short	0x0100
        /*00b6*/ 	.byte	0x07
	.zero		1


	//   ....[1]....
        /*00b8*/ 	.word	0x00000330
        /*00bc*/ 	.word	0x000000ff
        /*00c0*/ 	.word	0x00000020
        /*00c4*/ 	.short	0x0100
        /*00c6*/ 	.byte	0x07
	.zero		1


	//   ....[2]....
        /*00c8*/ 	.word	0x00000340
        /*00cc*/ 	.word	0x000000ff
        /*00d0*/ 	.word	0x00000008
        /*00d4*/ 	.short	0x0100
        /*00d6*/ 	.byte	0x07
	.zero		1


	//   ....[3]....
        /*00d8*/ 	.word	0x00000350
        /*00dc*/ 	.word	0x000000ff
        /*00e0*/ 	.word	0x00000028
        /*00e4*/ 	.short	0x0100
        /*00e6*/ 	.byte	0x07
	.zero		1


	//   ....[4]....
        /*00e8*/ 	.word	0x00000360
        /*00ec*/ 	.word	0x000000ff
        /*00f0*/ 	.word	0x00000010
        /*00f4*/ 	.short	0x0100
        /*00f6*/ 	.byte	0x07
	.zero		1


	//   ....[5]....
        /*00f8*/ 	.word	0x00000370
        /*00fc*/ 	.word	0x000000ff
        /*0100*/ 	.word	0x00000030
        /*0104*/ 	.short	0x0100
        /*0106*/ 	.byte	0x07
	.zero		1


	//   ....[6]....
        /*0108*/ 	.word	0x00000380
        /*010c*/ 	.word	0x000000ff
        /*0110*/ 	.word	0x00000018
        /*0114*/ 	.short	0x0100
        /*0116*/ 	.byte	0x07
	.zero		1


	//   ....[7]....
        /*0118*/ 	.word	0x00000390
        /*011c*/ 	.word	0x000000ff
        /*0120*/ 	.word	0x00000038
        /*0124*/ 	.short	0x0100
        /*0126*/ 	.byte	0x07
	.zero		1


	//   ....[8]....
        /*0128*/ 	.word	0x000007e0
        /*012c*/ 	.word	0x000000ff
        /*0130*/ 	.word	0x00000070
        /*0134*/ 	.short	0x0100
        /*0136*/ 	.byte	0x0d
	.zero		1


	//   ....[9]....
        /*0138*/ 	.word	0x00000820
        /*013c*/ 	.word	0x000000ff
        /*0140*/ 	.word	0x00000078
        /*0144*/ 	.short	0x0100
        /*0146*/ 	.byte	0x0d
	.zero		1


	//   ....[10]....
        /*0148*/ 	.word	0x00000850
        /*014c*/ 	.word	0x000000ff
        /*0150*/ 	.word	0x00000050
        /*0154*/ 	.short	0x0100
        /*0156*/ 	.byte	0x10
	.zero		1


	//   ....[11]....
        /*0158*/ 	.word	0x000008a0
        /*015c*/ 	.word	0x000000ff
        /*0160*/ 	.word	0x00000058
        /*0164*/ 	.short	0x0100
        /*0166*/ 	.byte	0x10
	.zero		1


	//   ....[12]....
        /*0168*/ 	.word	0x000008b0
        /*016c*/ 	.word	0x000000ff
        /*0170*/ 	.word	0x00000060
        /*0174*/ 	.short	0x0100
        /*0176*/ 	.byte	0x10
	.zero		1


	//   ....[13]....
        /*0178*/ 	.word	0x000008c0
        /*017c*/ 	.word	0x000000ff
        /*0180*/ 	.word	0x00000068
        /*0184*/ 	.short	0x0100
        /*0186*/ 	.byte	0x10
	.zero		1


	//   ....[14]....
        /*0188*/ 	.word	0x00001880
        /*018c*/ 	.word	0x00000040
        /*0190*/ 	.word	0xfffffff8
        /*0194*/ 	.short	0x010a
        /*0196*/ 	.byte	0x3f
	.zero		1


	//   ....[15]....
        /*0198*/ 	.word	0x00001a50
        /*019c*/ 	.word	0x00000003
        /*01a0*/ 	.word	0x00000000
        /*01a4*/ 	.short	0x010a
        /*01a6*/ 	.byte	0x3f
	.zero		1


	//   ....[16]....
        /*01a8*/ 	.word	0x00001a90
        /*01ac*/ 	.word	0x00000003
        /*01b0*/ 	.word	0x00000000
        /*01b4*/ 	.short	0x010a
        /*01b6*/ 	.byte	0x3f
	.zero		1


	//   ....[17]....
        /*01b8*/ 	.word	0x00001f50
        /*01bc*/ 	.word	0x000000ff
        /*01c0*/ 	.word	0x00000000
        /*01c4*/ 	.short	0x010a
        /*01c6*/ 	.byte	0x04
	.zero		1


	//   ....[18]....
        /*01c8*/ 	.word	0x00001f90
        /*01cc*/ 	.word	0x000000ff
        /*01d0*/ 	.word	0x00000000
        /*01d4*/ 	.short	0x010a
        /*01d6*/ 	.byte	0x04
	.zero		1


	//   ....[19]....
        /*01d8*/ 	.word	0x000023c0
        /*01dc*/ 	.word	0x00000005
        /*01e0*/ 	.word	0x00000000
        /*01e4*/ 	.short	0x0101
        /*01e6*/ 	.byte	0x3f
	.zero		1


	//   ....[20]....
        /*01e8*/ 	.word	0x000024c0
        /*01ec*/ 	.word	0x00000045
        /*01f0*/ 	.word	0x00000000
        /*01f4*/ 	.short	0x0101
        /*01f6*/ 	.byte	0x34
	.zero		1


	//   ....[21]....
        /*01f8*/ 	.word	0x000025b0
        /*01fc*/ 	.word	0x00000003
        /*0200*/ 	.word	0x00000000
        /*0204*/ 	.short	0x0101
        /*0206*/ 	.byte	0x3f
	.zero		1


	//   ....[22]....
        /*0208*/ 	.word	0x00002610
        /*020c*/ 	.word	0x00000040
        /*0210*/ 	.word	0x00000008
        /*0214*/ 	.short	0x010a
        /*0216*/ 	.byte	0x3f
	.zero		1


	//   ....[23]....
        /*0218*/ 	.word	0x000048e0
        /*021c*/ 	.word	0x00000041
        /*0220*/ 	.word	0x00000000
        /*0224*/ 	.short	0x0101
        /*0226*/ 	.byte	0x34
	.zero		1


	//   ....[24]....
        /*0228*/ 	.word	0x00005330
        /*022c*/ 	.word	0x0000000c
        /*0230*/ 	.word	0x00000020
        /*0234*/ 	.short	0x010a
        /*0236*/ 	.byte	0x3f
	.zero		1


	//   ....[25]....
        /*0238*/ 	.word	0x00005830
        /*023c*/ 	.word	0x00000004
        /*0240*/ 	.word	0x00000078
        /*0244*/ 	.short	0x0101
        /*0246*/ 	.byte	0x3f
	.zero		1


	//   ....[26]....
        /*0248*/ 	.word	0x00005f40
        /*024c*/ 	.word	0x00000007
        /*0250*/ 	.word	0x00000000
        /*0254*/ 	.short	0x010a
        /*0256*/ 	.byte	0x3f
	.zero		1


	//   ....[27]....
        /*0258*/ 	.word	0x00005fc0
        /*025c*/ 	.word	0x00000009
        /*0260*/ 	.word	0x00000000
        /*0264*/ 	.short	0x010a
        /*0266*/ 	.byte	0x3f
	.zero		1


	//   ....[28]....
        /*0268*/ 	.word	0x00006050
        /*026c*/ 	.word	0x00000006
        /*0270*/ 	.word	0x00000000
        /*0274*/ 	.short	0x010a
        /*0276*/ 	.byte	0x3f
	.zero		1


	//   ....[29]....
        /*0278*/ 	.word	0x000060e0
        /*027c*/ 	.word	0x00000003
        /*0280*/ 	.word	0x00000000
        /*0284*/ 	.short	0x010a
        /*0286*/ 	.byte	0x3f
	.zero		1


	//   ....[30]....
        /*0288*/ 	.word	0x00006140
        /*028c*/ 	.word	0x00000040
        /*0290*/ 	.word	0xfffffff8
        /*0294*/ 	.short	0x010a
        /*0296*/ 	.byte	0x3f
	.zero		1


	//   ....[31]....
        /*0298*/ 	.word	0x00006190
        /*029c*/ 	.word	0x00000003
        /*02a0*/ 	.word	0x00000000
        /*02a4*/ 	.short	0x010a
        /*02a6*/ 	.byte	0x3f
	.zero		1


	//   ....[32]....
        /*02a8*/ 	.word	0x000061f0
        /*02ac*/ 	.word	0x00000005
        /*02b0*/ 	.word	0x00000000
        /*02b4*/ 	.short	0x010a
        /*02b6*/ 	.byte	0x3f
	.zero		1


	//   ....[33]....
        /*02b8*/ 	.word	0x00006240
        /*02bc*/ 	.word	0x00000040
        /*02c0*/ 	.word	0x00000008
        /*02c4*/ 	.short	0x010a
        /*02c6*/ 	.byte	0x3f
	.zero		1


	//   ....[34]....
        /*02c8*/ 	.word	0x00006310
        /*02cc*/ 	.word	0x0000000c
        /*02d0*/ 	.word	0x00000020
        /*02d4*/ 	.short	0x010a
        /*02d6*/ 	.byte	0x3f
	.zero		1


	//   ....[35]....
        /*02d8*/ 	.word	0x000063e0
        /*02dc*/ 	.word	0x00000007
        /*02e0*/ 	.word	0x00000000
        /*02e4*/ 	.short	0x010a
        /*02e6*/ 	.byte	0x3f
	.zero		1


	//   ....[36]....
        /*02e8*/ 	.word	0x00006430
        /*02ec*/ 	.word	0x00000009
        /*02f0*/ 	.word	0x00000000
        /*02f4*/ 	.short	0x010a
        /*02f6*/ 	.byte	0x3f
	.zero		1


	//   ....[37]....
        /*02f8*/ 	.word	0x00006480
        /*02fc*/ 	.word	0x00000006
        /*0300*/ 	.word	0x00000000
        /*0304*/ 	.short	0x010a
        /*0306*/ 	.byte	0x3f
	.zero		1


	//----- nvinfo : EIATTR_NUM_MBARRIERS
	.align		4
.L_35:
        /*0308*/ 	.byte	0x03, 0x38
        /*030a*/ 	.short	0x000e


	//----- nvinfo : EIATTR_EXIT_INSTR_OFFSETS
	.align		4
        /*030c*/ 	.byte	0x04, 0x1c
        /*030e*/ 	.short	(.L_37 - .L_36)


	//   ....[0]....
.L_36:
        /*0310*/ 	.word	0x00001420


	//   ....[1]....
        /*0314*/ 	.word	0x00001480


	//   ....[2]....
        /*0318*/ 	.word	0x00005020


	//   ....[3]....
        /*031c*/ 	.word	0x00005050


	//   ....[4]....
        /*0320*/ 	.word	0x00006130


	//----- nvinfo : EIATTR_MAX_THREADS
	.align		4
.L_37:
        /*0324*/ 	.byte	0x04, 0x05
        /*0326*/ 	.short	(.L_39 - .L_38)
.L_38:
        /*0328*/ 	.word	0x00000180
        /*032c*/ 	.word	0x00000001
        /*0330*/ 	.word	0x00000001


	//----- nvinfo : EIATTR_CRS_STACK_SIZE
	.align		4
.L_39:
        /*0334*/ 	.byte	0x04, 0x1e
        /*0336*/ 	.short	(.L_41 - .L_40)
.L_40:
        /*0338*/ 	.word	0x00000000


	//----- nvinfo : EIATTR_CBANK_PARAM_SIZE
	.align		4
.L_41:
        /*033c*/ 	.byte	0x03, 0x19
        /*033e*/ 	.short	0x0470


	//----- nvinfo : EIATTR_PARAM_CBANK
	.align		4
        /*0340*/ 	.byte	0x04, 0x0a
        /*0342*/ 	.short	(.L_43 - .L_42)
	.align		4
.L_42:
        /*0344*/ 	.word	index@(.nv.constant0._ZN7cutlass13device_kernelINS_4gemm6kernel13GemmUniversalIN4cute5tupleIJiiiiEEENS1_10collective13CollectiveMmaINS1_34MainloopSm90TmaGmmaWarpSpecializedILi4ENS5_IJNS4_1CILi1EEENSA_ILi2EEESB_EEENS1_32KernelTmaWarpSpecializedPingpongEEENS5_IJNSA_ILi64EEESG_NSA_ILi128EEEEEENS_10bfloat16_tENS5_IJlSB_lEEESJ_SK_NS4_8TiledMMAINS4_8MMA_AtomIJNS4_4SM904GMMA27MMA_64x64x16_F32BF16BF16_SSILNSO_5MajorE0ELSQ_0ELNSO_7ScaleInE1ELSR_1EEEEEENS4_6LayoutINS5_IJSB_SB_SB_EEENS5_IJNSA_ILi0EEESW_SW_EEEEENS5_IJNS4_10UnderscoreESZ_SZ_EEEEENS4_23SM90_TMA_LOAD_MULTICASTENS4_14ComposedLayoutINS4_7SwizzleILi3ELi4ELi3EEENS4_18smem_ptr_flag_bitsILi16EEENSU_INS5_IJNSA_ILi8EEESG_EEENS5_IJSG_SB_EEEEEEEvNS4_8identityENS4_13SM90_TMA_LOADES1C_vS1D_EENS_8epilogue10collective6detail29Sm90TmaWarpSpecializedAdapterINS1H_15DefaultEpilogueISJ_SK_SK_NS1G_6thread17LinearCombinationISJ_Li1EffLNS1L_9ScaleType4KindE0ELNS_15FloatRoundStyleE2ESJ_EENS1_15EpilogueDefaultEEEEEvvEEEEvNT_6ParamsE)
        /*0348*/ 	.short	0x0210
        /*034a*/ 	.short	0x0470


	//----- nvinfo : EIATTR_SW_WAR
	.align		4
.L_43:
        /*034c*/ 	.byte	0x04, 0x36
        /*034e*/ 	.short	(.L_45 - .L_44)
.L_44:
        /*0350*/ 	.word	0x00000008
.L_45:


//--------------------- .nv.callgraph             --------------------------
	.section	.nv.callgraph,"",@"SHT_CUDA_CALLGRAPH"
	.align	4
	.sectionentsize	8
	.align		4
        /*0000*/ 	.word	0x00000000
	.align		4
        /*0004*/ 	.word	0xffffffff
	.align		4
        /*0008*/ 	.word	index@(_ZN7cutlass13device_kernelINS_4gemm6kernel13GemmUniversalIN4cute5tupleIJiiiiEEENS1_10collective13CollectiveMmaINS1_34MainloopSm90TmaGmmaWarpSpecializedILi4ENS5_IJNS4_1CILi1EEENSA_ILi2EEESB_EEENS1_32KernelTmaWarpSpecializedPingpongEEENS5_IJNSA_ILi64EEESG_NSA_ILi128EEEEEENS_10bfloat16_tENS5_IJlSB_lEEESJ_SK_NS4_8TiledMMAINS4_8MMA_AtomIJNS4_4SM904GMMA27MMA_64x64x16_F32BF16BF16_SSILNSO_5MajorE0ELSQ_0ELNSO_7ScaleInE1ELSR_1EEEEEENS4_6LayoutINS5_IJSB_SB_SB_EEENS5_IJNSA_ILi0EEESW_SW_EEEEENS5_IJNS4_10UnderscoreESZ_SZ_EEEEENS4_23SM90_TMA_LOAD_MULTICASTENS4_14ComposedLayoutINS4_7SwizzleILi3ELi4ELi3EEENS4_18smem_ptr_flag_bitsILi16EEENSU_INS5_IJNSA_ILi8EEESG_EEENS5_IJSG_SB_EEEEEEEvNS4_8identityENS4_13SM90_TMA_LOADES1C_vS1D_EENS_8epilogue10collective6detail29Sm90TmaWarpSpecializedAdapterINS1H_15DefaultEpilogueISJ_SK_SK_NS1G_6thread17LinearCombinationISJ_Li1EffLNS1L_9ScaleType4KindE0ELNS_15FloatRoundStyleE2ESJ_EENS1_15EpilogueDefaultEEEEEvvEEEEvNT_6ParamsE)
	.align		4
        /*000c*/ 	.word	index@(__assertfail)
	.align		4
        /*0010*/ 	.word	0x00000000
	.align		4
        /*0014*/ 	.word	0xfffffffe
	.align		4
        /*0018*/ 	.word	0x00000000
	.align		4
        /*001c*/ 	.word	0xfffffffd
	.align		4
        /*0020*/ 	.word	0x00000000
	.align		4
        /*0024*/ 	.word	0xfffffffc


//--------------------- .nv.constant4             --------------------------
	.section	.nv.constant4,"a",@progbits
	.align	8
	.align		8
.nv.constant4:
        /*0000*/ 	.dword	__assertfail
	.align		8
        /*0008*/ 	.dword	__unnamed_1
	.align		8
        /*0010*/ 	.dword	_ZN39_INTERNAL_e13faa24_4_k_cu_b1132771_30204cuda3std3__45__cpo5beginE
	.align		8
        /*0018*/ 	.dword	_ZN39_INTERNAL_e13faa24_4_k_cu_b1132771_30204cuda3std3__45__cpo3endE
	.align		8
        /*0020*/ 	.dword	_ZN39_INTERNAL_e13faa24_4_k_cu_b1132771_30204cuda3std3__45__cpo6cbeginE
	.align		8
        /*0028*/ 	.dword	_ZN39_INTERNAL_e13faa24_4_k_cu_b1132771_30204cuda3std3__45__cpo4cendE
	.align		8
        /*0030*/ 	.dword	_ZN39_INTERNAL_e13faa24_4_k_cu_b1132771_30204cuda3std3__441_GLOBAL__N__e13faa24_4_k_cu_b1132771_30206ignoreE
	.align		8
        /*0038*/ 	.dword	_ZN39_INTERNAL_e13faa24_4_k_cu_b1132771_30204cuda3std3__419piecewise_constructE
	.align		8
        /*0040*/ 	.dword	_ZN39_INTERNAL_e13faa24_4_k_cu_b1132771_30204cuda3std3__48in_placeE
	.align		8
        /*0048*/ 	.dword	_ZN39_INTERNAL_e13faa24_4_k_cu_b1132771_30204cuda3std6ranges3__45__cpo4swapE
	.align		8
        /*0050*/ 	.dword	_ZN39_INTERNAL_e13faa24_4_k_cu_b1132771_30204cuda3std6ranges3__45__cpo9iter_moveE
	.align		8
        /*0058*/ 	.dword	_ZN39_INTERNAL_e13faa24_4_k_cu_b1132771_30204cute7productE
	.align		8
        /*0060*/ 	.dword	_ZN39_INTERNAL_e13faa24_4_k_cu_b1132771_30204cute1_E
	.align		8
        /*0068*/ 	.dword	$str$22
	.align		8
        /*0070*/ 	.dword	$str$23


//--------------------- .text._ZN7cutlass13device_kernelINS_4gemm6kernel13GemmUniversalIN4cute5tupleIJiiiiEEENS1_10collective13CollectiveMmaINS1_34MainloopSm90TmaGmmaWarpSpecializedILi4ENS5_IJNS4_1CILi1EEENSA_ILi2EEESB_EEENS1_32KernelTmaWarpSpecializedPingpongEEENS5_IJNSA_ILi64EEESG_NSA_ILi128EEEEEENS_10bfloat16_tENS5_IJlSB_lEEESJ_SK_NS4_8TiledMMAINS4_8MMA_AtomIJNS4_4SM904GMMA27MMA_64x64x16_F32BF16BF16_SSILNSO_5MajorE0ELSQ_0ELNSO_7ScaleInE1ELSR_1EEEEEENS4_6LayoutINS5_IJSB_SB_SB_EEENS5_IJNSA_ILi0EEESW_SW_EEEEENS5_IJNS4_10UnderscoreESZ_SZ_EEEEENS4_23SM90_TMA_LOAD_MULTICASTENS4_14ComposedLayoutINS4_7SwizzleILi3ELi4ELi3EEENS4_18smem_ptr_flag_bitsILi16EEENSU_INS5_IJNSA_ILi8EEESG_EEENS5_IJSG_SB_EEEEEEEvNS4_8identityENS4_13SM90_TMA_LOADES1C_vS1D_EENS_8epilogue10collective6detail29Sm90TmaWarpSpecializedAdapterINS1H_15DefaultEpilogueISJ_SK_SK_NS1G_6thread17LinearCombinationISJ_Li1EffLNS1L_9ScaleType4KindE0ELNS_15FloatRoundStyleE2ESJ_EENS1_15EpilogueDefaultEEEEEvvEEEEvNT_6ParamsE --------------------------
	.section	.text._ZN7cutlass13device_kernelINS_4gemm6kernel13GemmUniversalIN4cute5tupleIJiiiiEEENS1_10collective13CollectiveMmaINS1_34MainloopSm90TmaGmmaWarpSpecializedILi4ENS5_IJNS4_1CILi1EEENSA_ILi2EEESB_EEENS1_32KernelTmaWarpSpecializedPingpongEEENS5_IJNSA_ILi64EEESG_NSA_ILi128EEEEEENS_10bfloat16_tENS5_IJlSB_lEEESJ_SK_NS4_8TiledMMAINS4_8MMA_AtomIJNS4_4SM904GMMA27MMA_64x64x16_F32BF16BF16_SSILNSO_5MajorE0ELSQ_0ELNSO_7ScaleInE1ELSR_1EEEEEENS4_6LayoutINS5_IJSB_SB_SB_EEENS5_IJNSA_ILi0EEESW_SW_EEEEENS5_IJNS4_10UnderscoreESZ_SZ_EEEEENS4_23SM90_TMA_LOAD_MULTICASTENS4_14ComposedLayoutINS4_7SwizzleILi3ELi4ELi3EEENS4_18smem_ptr_flag_bitsILi16EEENSU_INS5_IJNSA_ILi8EEESG_EEENS5_IJSG_SB_EEEEEEEvNS4_8identityENS4_13SM90_TMA_LOADES1C_vS1D_EENS_8epilogue10collective6detail29Sm90TmaWarpSpecializedAdapterINS1H_15DefaultEpilogueISJ_SK_SK_NS1G_6thread17LinearCombinationISJ_Li1EffLNS1L_9ScaleType4KindE0ELNS_15FloatRoundStyleE2ESJ_EENS1_15EpilogueDefaultEEEEEvvEEEEvNT_6ParamsE,"ax",@progbits
	.align	128
.text._ZN7cutlass13device_kernelINS_4gemm6kernel13GemmUniversalIN4cute5tupleIJiiiiEEENS1_10collective13CollectiveMmaINS1_34MainloopSm90TmaGmmaWarpSpecializedILi4ENS5_IJNS4_1CILi1EEENSA_ILi2EEESB_EEENS1_32KernelTmaWarpSpecializedPingpongEEENS5_IJNSA_ILi64EEESG_NSA_ILi128EEEEEENS_10bfloat16_tENS5_IJlSB_lEEESJ_SK_NS4_8TiledMMAINS4_8MMA_AtomIJNS4_4SM904GMMA27MMA_64x64x16_F32BF16BF16_SSILNSO_5MajorE0ELSQ_0ELNSO_7ScaleInE1ELSR_1EEEEEENS4_6LayoutINS5_IJSB_SB_SB_EEENS5_IJNSA_ILi0EEESW_SW_EEEEENS5_IJNS4_10UnderscoreESZ_SZ_EEEEENS4_23SM90_TMA_LOAD_MULTICASTENS4_14ComposedLayoutINS4_7SwizzleILi3ELi4ELi3EEENS4_18smem_ptr_flag_bitsILi16EEENSU_INS5_IJNSA_ILi8EEESG_EEENS5_IJSG_SB_EEEEEEEvNS4_8identityENS4_13SM90_TMA_LOADES1C_vS1D_EENS_8epilogue10collective6detail29Sm90TmaWarpSpecializedAdapterINS1H_15DefaultEpilogueISJ_SK_SK_NS1G_6thread17LinearCombinationISJ_Li1EffLNS1L_9ScaleType4KindE0ELNS_15FloatRoundStyleE2ESJ_EENS1_15EpilogueDefaultEEEEEvvEEEEvNT_6ParamsE:
        .type           _ZN7cutlass13device_kernelINS_4gemm6kernel13GemmUniversalIN4cute5tupleIJiiiiEEENS1_10collective13CollectiveMmaINS1_34MainloopSm90TmaGmmaWarpSpecializedILi4ENS5_IJNS4_1CILi1EEENSA_ILi2EEESB_EEENS1_32KernelTmaWarpSpecializedPingpongEEENS5_IJNSA_ILi64EEESG_NSA_ILi128EEEEEENS_10bfloat16_tENS5_IJlSB_lEEESJ_SK_NS4_8TiledMMAINS4_8MMA_AtomIJNS4_4SM904GMMA27MMA_64x64x16_F32BF16BF16_SSILNSO_5MajorE0ELSQ_0ELNSO_7ScaleInE1ELSR_1EEEEEENS4_6LayoutINS5_IJSB_SB_SB_EEENS5_IJNSA_ILi0EEESW_SW_EEEEENS5_IJNS4_10UnderscoreESZ_SZ_EEEEENS4_23SM90_TMA_LOAD_MULTICASTENS4_14ComposedLayoutINS4_7SwizzleILi3ELi4ELi3EEENS4_18smem_ptr_flag_bitsILi16EEENSU_INS5_IJNSA_ILi8EEESG_EEENS5_IJSG_SB_EEEEEEEvNS4_8identityENS4_13SM90_TMA_LOADES1C_vS1D_EENS_8epilogue10collective6detail29Sm90TmaWarpSpecializedAdapterINS1H_15DefaultEpilogueISJ_SK_SK_NS1G_6thread17LinearCombinationISJ_Li1EffLNS1L_9ScaleType4KindE0ELNS_15FloatRoundStyleE2ESJ_EENS1_15EpilogueDefaultEEEEEvvEEEEvNT_6ParamsE,@function
        .size           _ZN7cutlass13device_kernelINS_4gemm6kernel13GemmUniversalIN4cute5tupleIJiiiiEEENS1_10collective13CollectiveMmaINS1_34MainloopSm90TmaGmmaWarpSpecializedILi4ENS5_IJNS4_1CILi1EEENSA_ILi2EEESB_EEENS1_32KernelTmaWarpSpecializedPingpongEEENS5_IJNSA_ILi64EEESG_NSA_ILi128EEEEEENS_10bfloat16_tENS5_IJlSB_lEEESJ_SK_NS4_8TiledMMAINS4_8MMA_AtomIJNS4_4SM904GMMA27MMA_64x64x16_F32BF16BF16_SSILNSO_5MajorE0ELSQ_0ELNSO_7ScaleInE1ELSR_1EEEEEENS4_6LayoutINS5_IJSB_SB_SB_EEENS5_IJNSA_ILi0EEESW_SW_EEEEENS5_IJNS4_10UnderscoreESZ_SZ_EEEEENS4_23SM90_TMA_LOAD_MULTICASTENS4_14ComposedLayoutINS4_7SwizzleILi3ELi4ELi3EEENS4_18smem_ptr_flag_bitsILi16EEENSU_INS5_IJNSA_ILi8EEESG_EEENS5_IJSG_SB_EEEEEEEvNS4_8identityENS4_13SM90_TMA_LOADES1C_vS1D_EENS_8epilogue10collective6detail29Sm90TmaWarpSpecializedAdapterINS1H_15DefaultEpilogueISJ_SK_SK_NS1G_6thread17LinearCombinationISJ_Li1EffLNS1L_9ScaleType4KindE0ELNS_15FloatRoundStyleE2ESJ_EENS1_15EpilogueDefaultEEEEEvvEEEEvNT_6ParamsE,(.L_x_136 - _ZN7cutlass13device_kernelINS_4gemm6kernel13GemmUniversalIN4cute5tupleIJiiiiEEENS1_10collective13CollectiveMmaINS1_34MainloopSm90TmaGmmaWarpSpecializedILi4ENS5_IJNS4_1CILi1EEENSA_ILi2EEESB_EEENS1_32KernelTmaWarpSpecializedPingpongEEENS5_IJNSA_ILi64EEESG_NSA_ILi128EEEEEENS_10bfloat16_tENS5_IJlSB_lEEESJ_SK_NS4_8TiledMMAINS4_8MMA_AtomIJNS4_4SM904GMMA27MMA_64x64x16_F32BF16BF16_SSILNSO_5MajorE0ELSQ_0ELNSO_7ScaleInE1ELSR_1EEEEEENS4_6LayoutINS5_IJSB_SB_SB_EEENS5_IJNSA_ILi0EEESW_SW_EEEEENS5_IJNS4_10UnderscoreESZ_SZ_EEEEENS4_23SM90_TMA_LOAD_MULTICASTENS4_14ComposedLayoutINS4_7SwizzleILi3ELi4ELi3EEENS4_18smem_ptr_flag_bitsILi16EEENSU_INS5_IJNSA_ILi8EEESG_EEENS5_IJSG_SB_EEEEEEEvNS4_8identityENS4_13SM90_TMA_LOADES1C_vS1D_EENS_8epilogue10collective6detail29Sm90TmaWarpSpecializedAdapterINS1H_15DefaultEpilogueISJ_SK_SK_NS1G_6thread17LinearCombinationISJ_Li1EffLNS1L_9ScaleType4KindE0ELNS_15FloatRoundStyleE2ESJ_EENS1_15EpilogueDefaultEEEEEvvEEEEvNT_6ParamsE)
        .other          _ZN7cutlass13device_kernelINS_4gemm6kernel13GemmUniversalIN4cute5tupleIJiiiiEEENS1_10collective13CollectiveMmaINS1_34MainloopSm90TmaGmmaWarpSpecializedILi4ENS5_IJNS4_1CILi1EEENSA_ILi2EEESB_EEENS1_32KernelTmaWarpSpecializedPingpongEEENS5_IJNSA_ILi64EEESG_NSA_ILi128EEEEEENS_10bfloat16_tENS5_IJlSB_lEEESJ_SK_NS4_8TiledMMAINS4_8MMA_AtomIJNS4_4SM904GMMA27MMA_64x64x16_F32BF16BF16_SSILNSO_5MajorE0ELSQ_0ELNSO_7ScaleInE1ELSR_1EEEEEENS4_6LayoutINS5_IJSB_SB_SB_EEENS5_IJNSA_ILi0EEESW_SW_EEEEENS5_IJNS4_10UnderscoreESZ_SZ_EEEEENS4_23SM90_TMA_LOAD_MULTICASTENS4_14ComposedLayoutINS4_7SwizzleILi3ELi4ELi3EEENS4_18smem_ptr_flag_bitsILi16EEENSU_INS5_IJNSA_ILi8EEESG_EEENS5_IJSG_SB_EEEEEEEvNS4_8identityENS4_13SM90_TMA_LOADES1C_vS1D_EENS_8epilogue10collective6detail29Sm90TmaWarpSpecializedAdapterINS1H_15DefaultEpilogueISJ_SK_SK_NS1G_6thread17LinearCombinationISJ_Li1EffLNS1L_9ScaleType4KindE0ELNS_15FloatRoundStyleE2ESJ_EENS1_15EpilogueDefaultEEEEEvvEEEEvNT_6ParamsE,@"STO_CUDA_ENTRY STV_DEFAULT"
_ZN7cutlass13device_kernelINS_4gemm6kernel13GemmUniversalIN4cute5tupleIJiiiiEEENS1_10collective13CollectiveMmaINS1_34MainloopSm90TmaGmmaWarpSpecializedILi4ENS5_IJNS4_1CILi1EEENSA_ILi2EEESB_EEENS1_32KernelTmaWarpSpecializedPingpongEEENS5_IJNSA_ILi64EEESG_NSA_ILi128EEEEEENS_10bfloat16_tENS5_IJlSB_lEEESJ_SK_NS4_8TiledMMAINS4_8MMA_AtomIJNS4_4SM904GMMA27MMA_64x64x16_F32BF16BF16_SSILNSO_5MajorE0ELSQ_0ELNSO_7ScaleInE1ELSR_1EEEEEENS4_6LayoutINS5_IJSB_SB_SB_EEENS5_IJNSA_ILi0EEESW_SW_EEEEENS5_IJNS4_10UnderscoreESZ_SZ_EEEEENS4_23SM90_TMA_LOAD_MULTICASTENS4_14ComposedLayoutINS4_7SwizzleILi3ELi4ELi3EEENS4_18smem_ptr_flag_bitsILi16EEENSU_INS5_IJNSA_ILi8EEESG_EEENS5_IJSG_SB_EEEEEEEvNS4_8identityENS4_13SM90_TMA_LOADES1C_vS1D_EENS_8epilogue10collective6detail29Sm90TmaWarpSpecializedAdapterINS1H_15DefaultEpilogueISJ_SK_SK_NS1G_6thread17LinearCombinationISJ_Li1EffLNS1L_9ScaleType4KindE0ELNS_15FloatRoundStyleE2ESJ_EENS1_15EpilogueDefaultEEEEEvvEEEEvNT_6ParamsE:
[----:B------:R-:W0:Y:S01]  /*0000*/  LDC R1, c[0x0][0x28] ;  /* 0x00000a00ff017b82 */ /* 0x000e220000000800 */
[----:B------:R-:W1:Y:S01]  /*0010*/  S2R R3, SR_TID.X ;  /* 0x0000000000037919 */ /* 0x000e620000002100 */
[----:B------:R-:W-:Y:S01]  /*0020*/  ELECT P0, URZ, PT ;  /* 0x00000000003f782f */ /* 0x000fe20003800000 */
[----:B------:R-:W-:Y:S01]  /*0030*/  BSSY B0, `(.L_x_0) ;  /* 0x0000014000007945 */ /* 0x000fe20003800000 */
[--C-:B-1----:R-:W-:Y:S02]  /*0040*/  SHF.R.U32.HI R0, RZ, 0x5, R3.reuse ;  /* 0x00000005ff007819 */ /* 0x102fe40000011603 */
[----:B------:R-:W-:-:S03]  /*0050*/  SHF.R.U32.HI R5, RZ, 0x7, R3 ;  /* 0x00000007ff057819 */ /* 0x000fc60000011603 */
[----:B------:R-:W1:Y:S02]  /*0060*/  SHFL.IDX PT, R2, R0, RZ, 0x1f ;  /* 0x00001fff00027589 */ /* 0x000e6400000e0000 */
[----:B-1----:R-:W-:Y:S02]  /*0070*/  R2UR UR6, R2 ;  /* 0x00000000020672ca */ /* 0x002fe400000e0000 */
[----:B------:R1:W2:Y:S11]  /*0080*/  SHFL.IDX PT, R2, R5, RZ, 0x1f ;  /* 0x00001fff05027589 */ /* 0x0002b600000e0000 */
[----:B------:R-:W-:-:S02]  /*0090*/  USHF.R.S32.HI UR4, URZ, 0x1f, UR6 ;  /* 0x0000001f3f047899 */ /* 0x000fc40008011406 */
[----:B------:R-:W-:Y:S02]  /*00a0*/  ISETP.NE.OR P0, PT, RZ, UR6, !P0 ;  /* 0x00000006ff007c0c */ /* 0x000fe4000c705670 */
[----:B------:R-:W-:-:S04]  /*00b0*/  ULEA.HI UR4, UR4, UR6, URZ, 0x2 ;  /* 0x0000000604047291 */ /* 0x000fc8000f8f103f */
[----:B------:R-:W-:-:S04]  /*00c0*/  ULOP3.LUT UR4, UR4, 0xfffffffc, URZ, 0xc0, !UPT ;  /* 0xfffffffc04047892 */ /* 0x000fc8000f8ec03f */
[----:B------:R-:W-:-:S03]  /*00d0*/  UIADD3 UR6, UR6, -UR4, URZ ;  /* 0x8000000406067290 */ /* 0x000fc6000fffe03f */
[----:B012---:R-:W-:Y:S09]  /*00e0*/  @P0 BRA `(.L_x_1) ;  /* 0x0000000000200947 */ /* 0x007ff20003800000 */
[----:B------:R-:W-:Y:S02]  /*00f0*/  ULDC.64 UR4, c[0x0][0x198] ;  /* 0x0000660000047ab9 */ /* 0x000fe40000000a00 */
[----:B------:R-:W-:Y:S02]  /*0100*/  UIADD3 UR8, UP0, UR4, 0xf0, URZ ;  /* 0x000000f004087890 */ /* 0x000fe4000ff1e03f */
[----:B------:R-:W-:Y:S02]  /*0110*/  UIADD3 UR4, UP1, UR4, 0x1f0, URZ ;  /* 0x000001f004047890 */ /* 0x000fe4000ff3e03f */
[----:B------:R-:W-:Y:S02]  /*0120*/  UIADD3.X UR9, URZ, UR5, URZ, UP0, !UPT ;  /* 0x000000053f097290 */ /* 0x000fe400087fe43f */
[----:B------:R-:W-:-:S07]  /*0130*/  UIADD3.X UR5, URZ, UR5, URZ, UP1, !UPT ;  /* 0x000000053f057290 */ /* 0x000fce0008ffe43f */
[----:B------:R0:W-:Y:S02]  /*0140*/  UTMACCTL.PF [UR8] ;  /* 0x00000000080079b9 */ /* 0x0001e40008040000 */
[----:B------:R0:W-:Y:S02]  /*0150*/  UTMACCTL.PF [UR4] ;  /* 0x00000000040079b9 */ /* 0x0001e40008040000 */
[----:B0-----:R-:W-:Y:S01]  /*0160*/  NOP ;  /* 0x0000000000007918 */ /* 0x001fe20000000000 */
.L_x_1:
[----:B------:R-:W-:Y:S05]  /*0170*/  BSYNC B0 ;  /* 0x0000000000007941 */ /* 0x000fea0003800000 */
.L_x_0:
[----:B------:R-:W0:Y:S01]  /*0180*/  SHFL.IDX PT, R6, R0, RZ, 0x1f ;  /* 0x00001fff00067589 */ /* 0x000e2200000e0000 */
[----:B------:R-:W-:Y:S01]  /*0190*/  R2UR UR19, R2 ;  /* 0x00000000021372ca */ /* 0x000fe200000e0000 */
[----:B------:R-:W-:Y:S01]  /*01a0*/  UISETP.NE.AND UP0, UPT, UR6, 0x3, UPT ;  /* 0x000000030600788c */ /* 0x000fe2000bf05270 */
[----:B------:R-:W-:-:S03]  /*01b0*/  SHF.R.S32.HI R2, RZ, 0x1f, R3 ;  /* 0x0000001fff027819 */ /* 0x000fc60000011403 */
[----:B------:R-:W-:Y:S01]  /*01c0*/  UISETP.EQ.OR UP0, UPT, UR6, URZ, !UP0 ;  /* 0x0000003f0600728c */ /* 0x000fe2000c702670 */
[----:B------:R-:W-:-:S07]  /*01d0*/  LEA.HI R2, R2, R3, RZ, 0x7 ;  /* 0x0000000302027211 */ /* 0x000fce00078f38ff */
[----:B------:R-:W-:Y:S02]  /*01e0*/  UIADD3 UR14, UR19, -0x1, URZ ;  /* 0xffffffff130e7890 */ /* 0x000fe4000fffe03f */
[----:B------:R-:W-:Y:S02]  /*01f0*/  UISETP.EQ.AND UP0, UPT, UR19, URZ, UP0 ;  /* 0x0000003f1300728c */ /* 0x000fe40008702270 */
[----:B------:R-:W-:Y:S02]  /*0200*/  UISETP.GE.U32.AND UP1, UPT, UR14, 0x2, UPT ;  /* 0x000000020e00788c */ /* 0x000fe4000bf26070 */
[----:B------:R-:W-:Y:S01]  /*0210*/  USEL UR40, URZ, 0x1, !UP0 ;  /* 0x000000013f287887 */ /* 0x000fe2000c000000 */
[----:B0-----:R-:W-:-:S03]  /*0220*/  ISETP.NE.AND P0, PT, R6, RZ, PT ;  /* 0x000000ff0600720c */ /* 0x001fc60003f05270 */
[----:B------:R-:W-:-:S10]  /*0230*/  USEL UR40, UR40, 0x2, UP1 ;  /* 0x0000000228287887 */ /* 0x000fd40008800000 */
[----:B------:R-:W-:Y:S05]  /*0240*/  @P0 BRA `(.L_x_2) ;  /* 0x0000000000580947 */ /* 0x000fea0003800000 */
[----:B------:R-:W0:Y:S01]  /*0250*/  S2UR UR7, SR_CgaCtaId ;  /* 0x00000000000779c3 */ /* 0x000e220000008800 */
[----:B------:R-:W-:Y:S01]  /*0260*/  UMOV UR4, 0x400 ;  /* 0x0000040000047882 */ /* 0x000fe20000000000 */
[----:B------:R-:W-:Y:S01]  /*0270*/  UMOV UR5, 0x1 ;  /* 0x0000000100057882 */ /* 0x000fe20000000000 */
[----:B------:R-:W-:Y:S01]  /*0280*/  UMOV UR8, 0x2 ;  /* 0x0000000200087882 */ /* 0x000fe20000000000 */
[----:B------:R-:W-:Y:S01]  /*0290*/  ELECT P0, URZ, PT ;  /* 0x00000000003f782f */ /* 0x000fe20003800000 */
[----:B------:R-:W-:-:S04]  /*02a0*/  UIADD3 UR8, -UR8, 0x100000, URZ ;  /* 0x0010000008087890 */ /* 0x000fc8000fffe13f */
[----:B------:R-:W-:Y:S02]  /*02b0*/  USHF.L.U32 UR9, UR8, 0xb, URZ ;  /* 0x0000000b08097899 */ /* 0x000fe4000800063f */
[----:B------:R-:W-:Y:S02]  /*02c0*/  USHF.L.U32 UR8, UR8, 0x1, URZ ;  /* 0x0000000108087899 */ /* 0x000fe4000800063f */
[----:B0-----:R-:W-:Y:S02]  /*02d0*/  ULEA UR7, UR7, UR4, 0x18 ;  /* 0x0000000407077291 */ /* 0x001fe4000f8ec03f */
[----:B------:R-:W-:-:S04]  /*02e0*/  UIADD3 UR4, -UR5, 0x100000, URZ ;  /* 0x0010000005047890 */ /* 0x000fc8000fffe13f */
[----:B------:R-:W-:Y:S02]  /*02f0*/  USHF.L.U32 UR5, UR4, 0xb, URZ ;  /* 0x0000000b04057899 */ /* 0x000fe4000800063f */
[----:B------:R-:W-:Y:S01]  /*0300*/  USHF.L.U32 UR4, UR4, 0x1, URZ ;  /* 0x0000000104047899 */ /* 0x000fe2000800063f */
[----:B------:R-:W0:Y:S11]  /*0310*/  FENCE.VIEW.ASYNC.S ;  /* 0x00000000000073c6 */ /* 0x000e360000000000 */
[----:B0-----:R0:W1:Y:S01]  /*0320*/  SYNCS.EXCH.64 URZ, [UR7], UR4 ;  /* 0x00000004073f75b2 */ /* 0x0010620008000100 */
[----:B------:R0:W2:Y:S01]  /*0330*/  SYNCS.EXCH.64 URZ, [UR7+0x20], UR8 ;  /* 0x00002008073f75b2 */ /* 0x0000a20008000100 */
[----:B------:R0:W3:Y:S01]  /*0340*/  SYNCS.EXCH.64 URZ, [UR7+0x8], UR4 ;  /* 0x00000804073f75b2 */ /* 0x0000e20008000100 */
[----:B------:R0:W4:Y:S01]  /*0350*/  SYNCS.EXCH.64 URZ, [UR7+0x28], UR8 ;  /* 0x00002808073f75b2 */ /* 0x0001220008000100 */
[----:B------:R0:W0:Y:S01]  /*0360*/  SYNCS.EXCH.64 URZ, [UR7+0x10], UR4 ;  /* 0x00001004073f75b2 */ /* 0x0000220008000100 */
[----:B------:R0:W0:Y:S01]  /*0370*/  SYNCS.EXCH.64 URZ, [UR7+0x30], UR8 ;  /* 0x00003008073f75b2 */ /* 0x0000220008000100 */
[----:B------:R0:W0:Y:S01]  /*0380*/  SYNCS.EXCH.64 URZ, [UR7+0x18], UR4 ;  /* 0x00001804073f75b2 */ /* 0x0000220008000100 */
[----:B------:R0:W0:Y:S01]  /*0390*/  SYNCS.EXCH.64 URZ, [UR7+0x38], UR8 ;  /* 0x00003808073f75b2 */ /* 0x0000220008000100 */
[----:B------:R-:W-:Y:S01]  /*03a0*/  NOP ;  /* 0x0000000000007918 */ /* 0x000fe20000000000 */
.L_x_2:
[----:B------:R-:W5:Y:S01]  /*03b0*/  SHFL.IDX PT, R10, R0, RZ, 0x1f ;  /* 0x00001fff000a7589 */ /* 0x000f6200000e0000 */
[----:B------:R-:W1:Y:S01]  /*03c0*/  S2UR UR15, SR_CTAID.X ;  /* 0x00000000000f79c3 */ /* 0x000e620000002500 */
[----:B------:R-:W-:Y:S02]  /*03d0*/  ELECT P0, URZ, PT ;  /* 0x00000000003f782f */ /* 0x000fe40003800000 */
[----:B------:R-:W-:Y:S01]  /*03e0*/  SHF.R.S32.HI R11, RZ, 0x1f, R6 ;  /* 0x0000001fff0b7819 */ /* 0x000fe20000011406 */
[----:B------:R1:W2:Y:S01]  /*03f0*/  SHFL.IDX PT, R8, R0, RZ, 0x1f ;  /* 0x00001fff00087589 */ /* 0x0002a200000e0000 */
[----:B------:R-:W-:Y:S02]  /*0400*/  ELECT P1, URZ, PT ;  /* 0x00000000003f782f */ /* 0x000fe40003820000 */
[----:B------:R-:W-:Y:S01]  /*0410*/  LOP3.LUT R2, R2, 0xffffff80, RZ, 0xc0, !PT ;  /* 0xffffff8002027812 */ /* 0x000fe200078ec0ff */
[----:B0-----:R-:W-:Y:S01]  /*0420*/  ULDC UR4, c[0x0][0x150] ;  /* 0x0000540000047ab9 */ /* 0x001fe20000000800 */
[----:B------:R-:W-:Y:S01]  /*0430*/  LEA.HI R11, R11, R6, RZ, 0x2 ;  /* 0x000000060b0b7211 */ /* 0x000fe200078f10ff */
[----:B------:R-:W0:Y:S01]  /*0440*/  S2UR UR8, SR_CTAID.Y ;  /* 0x00000000000879c3 */ /* 0x000e220000002600 */
[----:B------:R-:W-:Y:S01]  /*0450*/  NOP ;  /* 0x0000000000007918 */ /* 0x000fe20000000000 */
[----:B------:R-:W-:Y:S01]  /*0460*/  IMAD.IADD R4, R3, 0x1, -R2 ;  /* 0x0000000103047824 */ /* 0x000fe200078e0a02 */
[----:B------:R-:W-:Y:S01]  /*0470*/  LOP3.LUT R11, R11, 0x3ffffffc, RZ, 0xc0, !PT ;  /* 0x3ffffffc0b0b7812 */ /* 0x000fe200078ec0ff */
[----:B------:R-:W-:Y:S01]  /*0480*/  NOP ;  /* 0x0000000000007918 */ /* 0x000fe20000000000 */
[----:B------:R-:W-:Y:S01]  /*0490*/  ULDC UR17, c[0x0][0x148] ;  /* 0x0000520000117ab9 */ /* 0x000fe20000000800 */
[----:B------:R-:W-:Y:S01]  /*04a0*/  UMOV UR20, 0x80 ;  /* 0x0000008000147882 */ /* 0x000fe20000000000 */
[----:B------:R-:W-:Y:S01]  /*04b0*/  SHF.R.S32.HI R9, RZ, 0x1f, R4 ;  /* 0x0000001fff097819 */ /* 0x000fe20000011404 */
[----:B------:R-:W-:Y:S01]  /*04c0*/  IMAD.IADD R11, R6, 0x1, -R11 ;  /* 0x00000001060b7824 */ /* 0x000fe200078e0a0b */
[----:B------:R-:W-:Y:S01]  /*04d0*/  ULDC UR12, c[0x0][0x144] ;  /* 0x00005100000c7ab9 */ /* 0x000fe20000000800 */
[----:B------:R-:W3:Y:S01]  /*04e0*/  SHFL.IDX PT, R5, R5, RZ, 0x1f ;  /* 0x00001fff05057589 */ /* 0x000ee200000e0000 */
[----:B------:R-:W-:-:S02]  /*04f0*/  LEA.HI R2, R9, R4, RZ, 0x3 ;  /* 0x0000000409027211 */ /* 0x000fc400078f18ff */
[----:B------:R-:W-:Y:S02]  /*0500*/  ISETP.NE.AND P3, PT, RZ, UR19, PT ;  /* 0x00000013ff007c0c */ /* 0x000fe4000bf65270 */
[----:B-----5:R-:W-:Y:S02]  /*0510*/  ISETP.NE.OR P0, PT, R10, RZ, !P0 ;  /* 0x000000ff0a00720c */ /* 0x020fe40004705670 */
[----:B-1----:R-:W-:Y:S02]  /*0520*/  I2FP.F32.U32 R0, UR15 ;  /* 0x0000000f00007c45 */ /* 0x002fe40008201000 */
[----:B--2---:R-:W-:Y:S02]  /*0530*/  ISETP.NE.OR P1, PT, R8, RZ, !P1 ;  /* 0x000000ff0800720c */ /* 0x004fe40004f25670 */
[----:B------:R-:W-:Y:S01]  /*0540*/  SHF.R.S32.HI R7, RZ, 0x3, R2 ;  /* 0x00000003ff077819 */ /* 0x000fe20000011402 */
[----:B------:R-:W-:Y:S01]  /*0550*/  FMUL R0, R0, UR4 ;  /* 0x0000000400007c20 */ /* 0x000fe20008400000 */
[----:B------:R-:W-:Y:S01]  /*0560*/  ULDC UR4, c[0x0][0x154] ;  /* 0x0000550000047ab9 */ /* 0x000fe20000000800 */
[----:B0-----:R-:W-:-:S02]  /*0570*/  I2FP.F32.U32 R6, UR8 ;  /* 0x0000000800067c45 */ /* 0x001fc40008201000 */
[----:B------:R-:W-:Y:S02]  /*0580*/  SHF.R.S32.HI R2, RZ, 0x1f, R2 ;  /* 0x0000001fff027819 */ /* 0x000fe40000011402 */
[----:B------:R-:W-:Y:S01]  /*0590*/  VOTEU.ALL UP2, P0 ;  /* 0x00000000003f7886 */ /* 0x000fe20000040000 */
[----:B------:R-:W-:Y:S01]  /*05a0*/  FMUL R6, R6, UR4 ;  /* 0x0000000406067c20 */ /* 0x000fe20008400000 */
[----:B------:R-:W0:Y:S01]  /*05b0*/  F2I.U32.TRUNC.NTZ R0, R0 ;  /* 0x0000000000007305 */ /* 0x000e22000020f000 */
[----:B------:R-:W-:Y:S01]  /*05c0*/  LEA.HI R2, R2, R7, RZ, 0x2 ;  /* 0x0000000702027211 */ /* 0x000fe200078f10ff */
[----:B------:R-:W-:Y:S01]  /*05d0*/  VOTEU.ALL UP3, P1 ;  /* 0x00000000003f7886 */ /* 0x000fe20000860000 */
[----:B------:R-:W1:Y:S01]  /*05e0*/  @!UP2 S2UR UR11, SR_CgaCtaId ;  /* 0x00000000000ba9c3 */ /* 0x000e620000008800 */
[----:B------:R-:W-:Y:S01]  /*05f0*/  UMOV UR4, 0x20 ;  /* 0x0000002000047882 */ /* 0x000fe20000000000 */
[----:B------:R-:W-:Y:S01]  /*0600*/  LOP3.LUT R2, R2, 0xfffffffc, RZ, 0xc0, !PT ;  /* 0xfffffffc02027812 */ /* 0x000fe200078ec0ff */
[----:B------:R-:W-:Y:S01]  /*0610*/  @!UP2 UMOV UR10, 0x400 ;  /* 0x00000400000aa882 */ /* 0x000fe20000000000 */
[----:B------:R-:W-:-:S04]  /*0620*/  @!UP2 UIADD3 UR4, -UR4, 0x100000, URZ ;  /* 0x001000000404a890 */ /* 0x000fc8000fffe13f */
[----:B------:R-:W-:Y:S02]  /*0630*/  @!UP2 USHF.L.U32 UR5, UR4, 0xb, URZ ;  /* 0x0000000b0405a899 */ /* 0x000fe4000800063f */
[----:B------:R-:W-:Y:S01]  /*0640*/  @!UP2 USHF.L.U32 UR4, UR4, 0x1, URZ ;  /* 0x000000010404a899 */ /* 0x000fe2000800063f */
[----:B------:R-:W2:Y:S01]  /*0650*/  F2I.U32.TRUNC.NTZ R6, R6 ;  /* 0x0000000600067305 */ /* 0x000ea2000020f000 */
[----:B------:R-:W-:Y:S01]  /*0660*/  VOTEU.ALL UP0, P0 ;  /* 0x00000000003f7886 */ /* 0x000fe20000000000 */
[----:B------:R-:W-:Y:S01]  /*0670*/  IMAD.IADD R2, R7, 0x1, -R2 ;  /* 0x0000000107027824 */ /* 0x000fe200078e0a02 */
[----:B------:R-:W5:Y:S01]  /*0680*/  @!UP3 S2UR UR18, SR_CgaCtaId ;  /* 0x000000000012b9c3 */ /* 0x000f620000008800 */
[----:B------:R-:W-:Y:S01]  /*0690*/  VOTEU.ALL UP1, P0 ;  /* 0x00000000003f7886 */ /* 0x000fe20000020000 */
[----:B------:R-:W-:Y:S01]  /*06a0*/  @!UP3 UMOV UR16, 0x400 ;  /* 0x000004000010b882 */ /* 0x000fe20000000000 */
[----:B------:R-:W-:Y:S01]  /*06b0*/  IMAD R2, R11, 0x4, R2 ;  /* 0x000000040b027824 */ /* 0x000fe200078e0202 */
[----:B0-----:R-:W-:Y:S01]  /*06c0*/  R2UR UR7, R0 ;  /* 0x00000000000772ca */ /* 0x001fe200000e0000 */
[----:B------:R-:W-:Y:S01]  /*06d0*/  VOTEU.ALL UP4, P1 ;  /* 0x00000000003f7886 */ /* 0x000fe20000880000 */
[----:B------:R-:W-:Y:S01]  /*06e0*/  VOTEU.ALL UP5, P1 ;  /* 0x00000000003f7886 */ /* 0x000fe200008a0000 */
[----:B------:R-:W-:Y:S01]  /*06f0*/  IMAD.SHL.U32 R7, R2, 0x4, RZ ;  /* 0x0000000402077824 */ /* 0x000fe200078e00ff */
[----:B------:R-:W0:Y:S01]  /*0700*/  LDC R0, c[0x0][0x140] ;  /* 0x00005000ff007b82 */ /* 0x000e220000000800 */
[----:B------:R-:W-:-:S02]  /*0710*/  LOP3.LUT P0, RZ, R4, 0x7, RZ, 0xc0, !PT ;  /* 0x0000000704ff7812 */ /* 0x000fc4000780c0ff */
[----:B--2---:R-:W-:Y:S02]  /*0720*/  R2UR UR9, R6 ;  /* 0x00000000060972ca */ /* 0x004fe400000e0000 */
[----:B------:R-:W-:Y:S01]  /*0730*/  LOP3.LUT R22, R2, 0xc, R7, 0x78, !PT ;  /* 0x0000000c02167812 */ /* 0x000fe200078e7807 */
[----:B-1----:R-:W-:Y:S02]  /*0740*/  @!UP2 ULEA UR13, UR11, UR10, 0x18 ;  /* 0x0000000a0b0da291 */ /* 0x002fe4000f8ec03f */
[----:B------:R-:W-:-:S04]  /*0750*/  @!UP3 UIADD3 UR10, -UR20, 0x100000, URZ ;  /* 0x00100000140ab890 */ /* 0x000fc8000fffe13f */
[----:B------:R-:W-:Y:S02]  /*0760*/  @!UP3 USHF.L.U32 UR11, UR10, 0xb, URZ ;  /* 0x0000000b0a0bb899 */ /* 0x000fe4000800063f */
[----:B------:R-:W-:Y:S01]  /*0770*/  @!UP3 USHF.L.U32 UR10, UR10, 0x1, URZ ;  /* 0x000000010a0ab899 */ /* 0x000fe2000800063f */
[----:B------:R-:W-:Y:S01]  /*0780*/  ISETP.LT.U32.AND P0, PT, R22, 0x2, !P0 ;  /* 0x000000021600780c */ /* 0x000fe20004701070 */
[----:B------:R-:W-:Y:S01]  /*0790*/  UIADD3 UR7, -UR7, URZ, URZ ;  /* 0x0000003f07077290 */ /* 0x000fe2000fffe13f */
[----:B------:R-:W-:Y:S01]  /*07a0*/  VOTEU.ALL UP2, P1 ;  /* 0x00000000003f7886 */ /* 0x000fe20000840000 */
[----:B-----5:R-:W-:Y:S02]  /*07b0*/  @!UP3 ULEA UR16, UR18, UR16, 0x18 ;  /* 0x000000101210b291 */ /* 0x020fe4000f8ec03f */
[----:B------:R-:W-:Y:S01]  /*07c0*/  UIADD3 UR9, -UR9, URZ, URZ ;  /* 0x0000003f09097290 */ /* 0x000fe2000fffe13f */
[----:B------:R-:W1:Y:S02]  /*07d0*/  FENCE.VIEW.ASYNC.S ;  /* 0x00000000000073c6 */ /* 0x000e640000000000 */
[----:B-1----:R-:W1:Y:S01]  /*07e0*/  @!UP0 SYNCS.EXCH.64 URZ, [UR13+0x70], UR4 ;  /* 0x000070040d3f85b2 */ /* 0x002e620008000100 */
[----:B------:R-:W-:Y:S01]  /*07f0*/  UIMAD UR7, UR12, UR7, UR15 ;  /* 0x000000070c0772a4 */ /* 0x000fe2000f8e020f */
[----:B------:R-:W-:Y:S01]  /*0800*/  VOTEU.ALL UP3, P1 ;  /* 0x00000000003f7886 */ /* 0x000fe20000860000 */
[----:B0-----:R-:W-:Y:S01]  /*0810*/  ISETP.EQ.U32.AND P2, PT, R0, 0x1, PT ;  /* 0x000000010000780c */ /* 0x001fe20003f42070 */
[----:B------:R0:W2:Y:S01]  /*0820*/  @!UP1 SYNCS.EXCH.64 URZ, [UR13+0x78], UR4 ;  /* 0x000078040d3f95b2 */ /* 0x0000a20008000100 */
[----:B------:R-:W-:Y:S01]  /*0830*/  NOP ;  /* 0x0000000000007918 */ /* 0x000fe20000000000 */
[----:B0-----:R-:W-:Y:S01]  /*0840*/  UIMAD UR4, UR17, UR9, UR8 ;  /* 0x00000009110472a4 */ /* 0x001fe2000f8e0208 */
[----:B------:R0:W0:Y:S05]  /*0850*/  @!UP2 SYNCS.EXCH.64 URZ, [UR16+0x50], UR10 ;  /* 0x0000500a103fa5b2 */ /* 0x00002a0008000100 */
[----:B------:R-:W-:-:S04]  /*0860*/  ISETP.NE.AND P1, PT, R22, UR4, PT ;  /* 0x0000000416007c0c */ /* 0x000fc8000bf25270 */
[----:B------:R-:W-:-:S04]  /*0870*/  ISETP.EQ.OR P1, PT, RZ, UR7, !P1 ;  /* 0x00000007ff007c0c */ /* 0x000fc8000cf22670 */
[----:B------:R-:W-:-:S04]  /*0880*/  PLOP3.LUT P0, PT, P0, P1, PT, 0x80, 0x0 ;  /* 0x000000000000781c */ /* 0x000fc80000703070 */
[----:B------:R-:W-:Y:S01]  /*0890*/  P2R R67, PR, RZ, 0x1 ;  /* 0x00000001ff437803 */ /* 0x000fe20000000000 */
[----:B------:R0:W0:Y:S01]  /*08a0*/  @!UP3 SYNCS.EXCH.64 URZ, [UR16+0x58], UR10 ;  /* 0x0000580a103fb5b2 */ /* 0x0000220008000100 */
[----:B------:R0:W0:Y:S01]  /*08b0*/  @!UP4 SYNCS.EXCH.64 URZ, [UR16+0x60], UR10 ;  /* 0x0000600a103fc5b2 */ /* 0x0000220008000100 */
[----:B------:R0:W0:Y:S01]  /*08c0*/  @!UP5 SYNCS.EXCH.64 URZ, [UR16+0x68], UR10 ;  /* 0x0000680a103fd5b2 */ /* 0x0000220008000100 */
[----:B------:R-:W-:Y:S01]  /*08d0*/  NOP ;  /* 0x0000000000007918 */ /* 0x000fe20000000000 */
[----:B-123--:R-:W-:Y:S05]  /*08e0*/  @!P2 BRA `(.L_x_3) ;  /* 0x000000000008a947 */ /* 0x00efea0003800000 */
[----:B0---4-:R-:W-:Y:S01]  /*08f0*/  UCGABAR_ARV ;  /* 0x00000000000079c7 */ /* 0x011fe20008000000 */
[----:B------:R-:W-:Y:S05]  /*0900*/  BRA `(.L_x_4) ;  /* 0x0000000000047947 */ /* 0x000fea0003800000 */
.L_x_3:
[----:B0---4-:R-:W-:Y:S01]  /*0910*/  NOP ;  /* 0x0000000000007918 */ /* 0x011fe20000000000 */
.L_x_4:
[----:B------:R-:W-:Y:S01]  /*0920*/  ULDC.64 UR4, c[0x0][0x598] ;  /* 0x0001660000047ab9 */ /* 0x000fe20000000a00 */
[----:B------:R-:W-:Y:S01]  /*0930*/  ULDC.64 UR56, c[0x0][0x208] ;  /* 0x0000820000387ab9 */ /* 0x000fe20000000a00 */
[----:B------:R-:W-:-:S04]  /*0940*/  ISETP.NE.U32.AND P0, PT, RZ, UR4, PT ;  /* 0x00000004ff007c0c */ /* 0x000fc8000bf05070 */
[----:B------:R-:W-:-:S13]  /*0950*/  ISETP.NE.AND.EX P0, PT, RZ, UR5, PT, P0 ;  /* 0x00000005ff007c0c */ /* 0x000fda000bf05300 */
[----:B------:R-:W-:Y:S05]  /*0960*/  @!P0 BRA `(.L_x_5) ;  /* 0x00000000001c8947 */ /* 0x000fea0003800000 */
[----:B------:R-:W0:Y:S02]  /*0970*/  LDC.64 R6, c[0x0][0x598] ;  /* 0x00016600ff067b82 */ /* 0x000e240000000a00 */
[----:B0-----:R-:W2:Y:S02]  /*0980*/  LDG.E.64 R6, desc[UR56][R6.64] ;  /* 0x0000003806067981 */ /* 0x001ea4000c1e1b00 */
[----:B--2---:R-:W-:-:S04]  /*0990*/  ISETP.NE.U32.AND P0, PT, R6, RZ, PT ;  /* 0x000000ff0600720c */ /* 0x004fc80003f05070 */
[----:B------:R-:W-:-:S13]  /*09a0*/  ISETP.NE.AND.EX P0, PT, R7, RZ, PT, P0 ;  /* 0x000000ff0700720c */ /* 0x000fda0003f05300 */
[----:B------:R-:W-:Y:S05]  /*09b0*/  @!P0 BRA `(.L_x_5) ;  /* 0x0000000000088947 */ /* 0x000fea0003800000 */
[----:B------:R0:W5:Y:S01]  /*09c0*/  LD.E R23, desc[UR56][R6.64] ;  /* 0x0000003806177980 */ /* 0x000162000c101900 */
[----:B------:R-:W-:Y:S05]  /*09d0*/  BRA `(.L_x_6) ;  /* 0x0000000000247947 */ /* 0x000fea0003800000 */
.L_x_5:
[----:B------:R-:W-:Y:S02]  /*09e0*/  ULDC.64 UR4, c[0x0][0x588] ;  /* 0x0001620000047ab9 */ /* 0x000fe40000000a00 */
[----:B------:R-:W-:-:S04]  /*09f0*/  ISETP.NE.U32.AND P0, PT, RZ, UR4, PT ;  /* 0x00000004ff007c0c */ /* 0x000fc8000bf05070 */
[----:B------:R-:W-:-:S13]  /*0a00*/  ISETP.NE.AND.EX P0, PT, RZ, UR5, PT, P0 ;  /* 0x00000005ff007c0c */ /* 0x000fda000bf05300 */
[----:B------:R-:W-:Y:S05]  /*0a10*/  @!P0 BRA `(.L_x_7) ;  /* 0x00000000000c8947 */ /* 0x000fea0003800000 */
[----:B------:R-:W0:Y:S02]  /*0a20*/  LDC.64 R6, c[0x0][0x588] ;  /* 0x00016200ff067b82 */ /* 0x000e240000000a00 */
[----:B0-----:R1:W5:Y:S01]  /*0a30*/  LDG.E R23, desc[UR56][R6.64] ;  /* 0x0000003806177981 */ /* 0x001362000c1e1900 */
[----:B------:R-:W-:Y:S05]  /*0a40*/  BRA `(.L_x_6) ;  /* 0x0000000000087947 */ /* 0x000fea0003800000 */
.L_x_7:
[----:B------:R-:W-:Y:S02]  /*0a50*/  ULDC UR4, c[0x0][0x580] ;  /* 0x0001600000047ab9 */ /* 0x000fe40000000800 */
[----:B------:R-:W-:-:S07]  /*0a60*/  IMAD.U32 R23, RZ, RZ, UR4 ;  /* 0x00000004ff177e24 */ /* 0x000fce000f8e00ff */
.L_x_6:
[----:B------:R-:W-:Y:S02]  /*0a70*/  ULDC.64 UR4, c[0x0][0x5a0] ;  /* 0x0001680000047ab9 */ /* 0x000fe40000000a00 */
[----:B------:R-:W-:-:S04]  /*0a80*/  ISETP.NE.U32.AND P0, PT, RZ, UR4, PT ;  /* 0x00000004ff007c0c */ /* 0x000fc8000bf05070 */
[----:B------:R-:W-:-:S13]  /*0a90*/  ISETP.NE.AND.EX P0, PT, RZ, UR5, PT, P0 ;  /* 0x00000005ff007c0c */ /* 0x000fda000bf05300 */
[----:B------:R-:W-:Y:S05]  /*0aa0*/  @!P0 BRA `(.L_x_8) ;  /* 0x00000000001c8947 */ /* 0x000fea0003800000 */
[----:B01----:R-:W0:Y:S02]  /*0ab0*/  LDC.64 R6, c[0x0][0x5a0] ;  /* 0x00016800ff067b82 */ /* 0x003e240000000a00 */
[----:B0-----:R-:W2:Y:S02]  /*0ac0*/  LDG.E.64 R6, desc[UR56][R6.64] ;  /* 0x0000003806067981 */ /* 0x001ea4000c1e1b00 */
[----:B--2---:R-:W-:-:S04]  /*0ad0*/  ISETP.NE.U32.AND P0, PT, R6, RZ, PT ;  /* 0x000000ff0600720c */ /* 0x004fc80003f05070 */
[----:B------:R-:W-:-:S13]  /*0ae0*/  ISETP.NE.AND.EX P0, PT, R7, RZ, PT, P0 ;  /* 0x000000ff0700720c */ /* 0x000fda0003f05300 */
[----:B------:R-:W-:Y:S05]  /*0af0*/  @!P0 BRA `(.L_x_8) ;  /* 0x0000000000088947 */ /* 0x000fea0003800000 */
[----:B------:R0:W5:Y:S01]  /*0b00*/  LD.E R56, desc[UR56][R6.64] ;  /* 0x0000003806387980 */ /* 0x000162000c101900 */
[----:B------:R-:W-:Y:S05]  /*0b10*/  BRA `(.L_x_9) ;  /* 0x0000000000247947 */ /* 0x000fea0003800000 */
.L_x_8:
[----:B------:R-:W-:Y:S02]  /*0b20*/  ULDC.64 UR4, c[0x0][0x590] ;  /* 0x0001640000047ab9 */ /* 0x000fe40000000a00 */
[----:B------:R-:W-:-:S04]  /*0b30*/  ISETP.NE.U32.AND P0, PT, RZ, UR4, PT ;  /* 0x00000004ff007c0c */ /* 0x000fc8000bf05070 */
[----:B------:R-:W-:-:S13]  /*0b40*/  ISETP.NE.AND.EX P0, PT, RZ, UR5, PT, P0 ;  /* 0x00000005ff007c0c */ /* 0x000fda000bf05300 */
[----:B------:R-:W-:Y:S05]  /*0b50*/  @!P0 BRA `(.L_x_10) ;  /* 0x00000000000c8947 */ /* 0x000fea0003800000 */
[----:B------:R-:W2:Y:S02]  /*0b60*/  LDC.64 R56, c[0x0][0x590] ;  /* 0x00016400ff387b82 */ /* 0x000ea40000000a00 */
[----:B--2---:R2:W5:Y:S01]  /*0b70*/  LDG.E R56, desc[UR56][R56.64] ;  /* 0x0000003838387981 */ /* 0x004562000c1e1900 */
[----:B------:R-:W-:Y:S05]  /*0b80*/  BRA `(.L_x_9) ;  /* 0x0000000000087947 */ /* 0x000fea0003800000 */
.L_x_10:
[----:B------:R-:W-:Y:S02]  /*0b90*/  ULDC UR4, c[0x0][0x584] ;  /* 0x0001610000047ab9 */ /* 0x000fe40000000800 */
[----:B------:R-:W-:-:S07]  /*0ba0*/  IMAD.U32 R56, RZ, RZ, UR4 ;  /* 0x00000004ff387e24 */ /* 0x000fce000f8e00ff */
.L_x_9:
[----:B------:R-:W-:Y:S01]  /*0bb0*/  ULDC UR4, c[0x0][0x65c] ;  /* 0x0001970000047ab9 */ /* 0x000fe20000000800 */
[----:B01----:R-:W0:Y:S01]  /*0bc0*/  LDC.64 R6, c[0x0][0x650] ;  /* 0x00019400ff067b82 */ /* 0x003e220000000a00 */
[----:B------:R-:W-:Y:S01]  /*0bd0*/  UISETP.NE.AND UP2, UPT, UR4, 0x1, UPT ;  /* 0x000000010400788c */ /* 0x000fe2000bf45270 */
[----:B------:R-:W-:Y:S01]  /*0be0*/  IMAD.MOV.U32 R18, RZ, RZ, -0x1 ;  /* 0xffffffffff127424 */ /* 0x000fe200078e00ff */
[----:B------:R-:W-:Y:S01]  /*0bf0*/  UISETP.NE.AND UP0, UPT, UR19, 0x2, UPT ;  /* 0x000000021300788c */ /* 0x000fe2000bf05270 */
[----:B------:R-:W-:Y:S01]  /*0c00*/  IMAD.MOV.U32 R2, RZ, RZ, -0x1 ;  /* 0xffffffffff027424 */ /* 0x000fe200078e00ff */
[----:B------:R-:W-:Y:S01]  /*0c10*/  UP2UR UR38, UPR, URZ, 0x4 ;  /* 0x000000043f267883 */ /* 0x000fe20008000000 */
[----:B------:R-:W-:-:S06]  /*0c20*/  IMAD.MOV.U32 R19, RZ, RZ, -0x1 ;  /* 0xffffffffff137424 */ /* 0x000fcc00078e00ff */
[----:B------:R-:W-:Y:S01]  /*0c30*/  @UP2 ULDC UR12, c[0x0][0x10] ;  /* 0x00000400000c2ab9 */ /* 0x000fe20000000800 */
[----:B------:R-:W-:Y:S01]  /*0c40*/  @UP2 UMOV UR4, UR8 ;  /* 0x0000000800042c82 */ /* 0x000fe20008000000 */
[----:B------:R-:W-:Y:S01]  /*0c50*/  @UP2 UMOV UR5, URZ ;  /* 0x0000003f00052c82 */ /* 0x000fe20008000000 */
[----:B------:R-:W-:Y:S01]  /*0c60*/  @!UP2 ULDC UR16, c[0x0][0xc] ;  /* 0x000003000010aab9 */ /* 0x000fe20000000800 */
[----:B------:R-:W-:Y:S01]  /*0c70*/  @UP2 UIMAD.WIDE.U32 UR12, UR15, UR12, UR4 ;  /* 0x0000000c0f0c22a5 */ /* 0x000fe2000f8e0004 */
[----:B------:R-:W-:Y:S02]  /*0c80*/  ULDC UR10, c[0x0][0xc] ;  /* 0x00000300000a7ab9 */ /* 0x000fe40000000800 */
[----:B------:R-:W-:Y:S01]  /*0c90*/  @UP2 UMOV UR4, URZ ;  /* 0x0000003f00042c82 */ /* 0x000fe20008000000 */
[----:B------:R-:W-:Y:S01]  /*0ca0*/  UMOV UR5, URZ ;  /* 0x0000003f00057c82 */ /* 0x000fe20008000000 */
[----:B------:R-:W-:Y:S01]  /*0cb0*/  @UP2 UIADD3 UR18, UR13, UR4, URZ ;  /* 0x000000040d122290 */ /* 0x000fe2000fffe03f */
[----:B------:R-:W-:-:S02]  /*0cc0*/  ULDC UR11, c[0x0][0x10] ;  /* 0x00000400000b7ab9 */ /* 0x000fc40000000800 */
[----:B------:R-:W-:Y:S01]  /*0cd0*/  UMOV UR4, UR15 ;  /* 0x0000000f00047c82 */ /* 0x000fe20008000000 */
[----:B------:R-:W-:Y:S02]  /*0ce0*/  UIMAD.WIDE.U32 UR10, UR10, UR11, URZ ;  /* 0x0000000b0a0a72a5 */ /* 0x000fe4000f8e003f */
[----:B------:R-:W-:Y:S01]  /*0cf0*/  @!UP2 UIMAD.WIDE.U32 UR4, UR8, UR16, UR4 ;  /* 0x000000100804a2a5 */ /* 0x000fe2000f8e0004 */
[----:B------:R-:W-:Y:S02]  /*0d00*/  ULDC UR13, c[0x0][0x14] ;  /* 0x00000500000d7ab9 */ /* 0x000fe40000000800 */
[----:B------:R-:W-:Y:S02]  /*0d10*/  UIMAD.WIDE.U32 UR54, UR10, UR13, URZ ;  /* 0x0000000d0a3672a5 */ /* 0x000fe4000f8e003f */
[----:B------:R-:W-:Y:S02]  /*0d20*/  UIMAD UR39, UR11, UR13, URZ ;  /* 0x0000000d0b2772a4 */ /* 0x000fe4000f8e023f */
[----:B------:R-:W-:Y:S01]  /*0d30*/  @!UP2 UMOV UR12, UR4 ;  /* 0x00000004000cac82 */ /* 0x000fe20008000000 */
[----:B------:R-:W-:Y:S01]  /*0d40*/  @!UP2 UMOV UR18, UR5 ;  /* 0x000000050012ac82 */ /* 0x000fe20008000000 */
[----:B------:R-:W-:-:S02]  /*0d50*/  UIADD3 UR39, UR55, UR39, URZ ;  /* 0x0000002737277290 */ /* 0x000fc4000fffe03f */
[----:B------:R-:W-:-:S04]  /*0d60*/  UIADD3 UR4, UP1, UR12, UR54, URZ ;  /* 0x000000360c047290 */ /* 0x000fc8000ff3e03f */
[----:B------:R-:W-:Y:S02]  /*0d70*/  UIADD3.X UR5, UR18, UR39, URZ, UP1, !UPT ;  /* 0x0000002712057290 */ /* 0x000fe40008ffe43f */
[----:B------:R-:W-:Y:S02]  /*0d80*/  USEL UR4, UR4, UR12, !UP0 ;  /* 0x0000000c04047287 */ /* 0x000fe4000c000000 */
[----:B------:R-:W-:-:S04]  /*0d90*/  USEL UR5, UR5, UR18, !UP0 ;  /* 0x0000001205057287 */ /* 0x000fc8000c000000 */
[----:B0-----:R-:W-:Y:S01]  /*0da0*/  ISETP.LE.U32.AND P0, PT, R6, UR4, PT ;  /* 0x0000000406007c0c */ /* 0x001fe2000bf03070 */
[----:B------:R-:W-:Y:S02]  /*0db0*/  IMAD.U32 R16, RZ, RZ, UR4 ;  /* 0x00000004ff107e24 */ /* 0x000fe4000f8e00ff */
[----:B------:R-:W-:Y:S02]  /*0dc0*/  IMAD.U32 R0, RZ, RZ, UR5 ;  /* 0x00000005ff007e24 */ /* 0x000fe4000f8e00ff */
[----:B------:R-:W-:-:S03]  /*0dd0*/  IMAD.U32 R17, RZ, RZ, UR5 ;  /* 0x00000005ff117e24 */ /* 0x000fc6000f8e00ff */
[----:B------:R-:W-:Y:S02]  /*0de0*/  ISETP.GE.U32.AND.EX P0, PT, R0, R7, PT, P0 ;  /* 0x000000070000720c */ /* 0x000fe40003f06100 */
[----:B------:R-:W-:-:S11]  /*0df0*/  PRMT R0, RZ, 0x7610, R0 ;  /* 0x00007610ff007816 */ /* 0x000fd60000000000 */
[----:B------:R-:W-:Y:S05]  /*0e00*/  @P0 BRA `(.L_x_11) ;  /* 0x0000000400500947 */ /* 0x000fea0003800000 */
[----:B------:R-:W-:Y:S01]  /*0e10*/  ULDC.64 UR18, c[0x0][0x628] ;  /* 0x00018a0000127ab9 */ /* 0x000fe20000000a00 */
[C---:B------:R-:W-:Y:S01]  /*0e20*/  R2UR UR20, R16.reuse ;  /* 0x00000000101472ca */ /* 0x040fe200000e0000 */
[----:B------:R-:W-:Y:S01]  /*0e30*/  ULDC UR16, c[0x0][0x630] ;  /* 0x00018c0000107ab9 */ /* 0x000fe20000000800 */
[----:B------:R-:W-:Y:S02]  /*0e40*/  ISETP.NE.U32.AND P0, PT, RZ, UR18, PT ;  /* 0x00000012ff007c0c */ /* 0x000fe4000bf05070 */
[----:B------:R-:W-:Y:S02]  /*0e50*/  R2UR UR4, R16 ;  /* 0x00000000100472ca */ /* 0x000fe400000e0000 */
[----:B------:R-:W-:Y:S02]  /*0e60*/  ISETP.NE.AND.EX P0, PT, RZ, UR19, PT, P0 ;  /* 0x00000013ff007c0c */ /* 0x000fe4000bf05300 */
[----:B------:R-:W-:-:S11]  /*0e70*/  R2UR UR5, R17 ;  /* 0x00000000110572ca */ /* 0x000fd600000e0000 */
[----:B------:R-:W-:Y:S05]  /*0e80*/  @!P0 BRA `(.L_x_12) ;  /* 0x0000000000308947 */ /* 0x000fea0003800000 */
[----:B------:R-:W-:Y:S01]  /*0e90*/  R2UR UR4, R16 ;  /* 0x00000000100472ca */ /* 0x000fe200000e0000 */
[----:B------:R-:W-:Y:S01]  /*0ea0*/  ULDC UR12, c[0x0][0x634] ;  /* 0x00018d00000c7ab9 */ /* 0x000fe20000000800 */
[----:B------:R-:W-:-:S11]  /*0eb0*/  R2UR UR15, R17 ;  /* 0x00000000110f72ca */ /* 0x000fd600000e0000 */
[----:B------:R-:W-:-:S04]  /*0ec0*/  UIADD3 UR12, UP1, UR4, UR12, URZ ;  /* 0x0000000c040c7290 */ /* 0x000fc8000ff3e03f */
[----:B------:R-:W-:-:S04]  /*0ed0*/  UIADD3.X UR15, URZ, UR15, URZ, UP1, !UPT ;  /* 0x0000000f3f0f7290 */ /* 0x000fc80008ffe43f */
[----:B------:R-:W-:-:S04]  /*0ee0*/  UIMAD.WIDE.U32 UR4, UR15, UR18, URZ ;  /* 0x000000120f0472a5 */ /* 0x000fc8000f8e003f */
[----:B------:R-:W-:Y:S02]  /*0ef0*/  UIMAD.WIDE.U32 UR10, UP1, UR12, UR19, UR4 ;  /* 0x000000130c0a72a5 */ /* 0x000fe4000f820004 */
[----:B------:R-:W-:Y:S02]  /*0f00*/  UIMAD.WIDE.U32 UR4, UR12, UR18, URZ ;  /* 0x000000120c0472a5 */ /* 0x000fe4000f8e003f */
[----:B------:R-:W-:Y:S02]  /*0f10*/  UIADD3.X UR13, URZ, URZ, URZ, UP1, !UPT ;  /* 0x0000003f3f0d7290 */ /* 0x000fe40008ffe43f */
[----:B------:R-:W-:Y:S01]  /*0f20*/  UIADD3 URZ, UP1, UR5, UR10, URZ ;  /* 0x0000000a053f7290 */ /* 0x000fe2000ff3e03f */
[----:B------:R-:W-:-:S03]  /*0f30*/  UMOV UR12, UR11 ;  /* 0x0000000b000c7c82 */ /* 0x000fc60008000000 */
[----:B------:R-:W-:-:S12]  /*0f40*/  UIMAD.WIDE.U32.X UR4, UR15, UR19, UR12, UP1 ;  /* 0x000000130f0472a5 */ /* 0x000fd800088e040c */
.L_x_12:
[----:B------:R-:W-:Y:S01]  /*0f50*/  USHF.R.U64 UR4, UR4, UR16, UR5 ;  /* 0x0000001004047299 */ /* 0x000fe20008001205 */
[----:B------:R-:W-:Y:S01]  /*0f60*/  R2UR UR11, R17 ;  /* 0x00000000110b72ca */ /* 0x000fe200000e0000 */
[----:B------:R-:W-:Y:S02]  /*0f70*/  USHF.R.U32.HI UR5, URZ, UR16, UR5 ;  /* 0x000000103f057299 */ /* 0x000fe40008011605 */
[----:B------:R-:W-:Y:S01]  /*0f80*/  UIADD3 UR12, UP1, URZ, -UR4, URZ ;  /* 0x800000043f0c7290 */ /* 0x000fe2000ff3e03f */
[----:B------:R-:W-:Y:S01]  /*0f90*/  ULDC.64 UR18, c[0x0][0x620] ;  /* 0x0001880000127ab9 */ /* 0x000fe20000000a00 */
[----:B------:R-:W-:Y:S02]  /*0fa0*/  UISETP.NE.AND UP2, UPT, UR38, URZ, UPT ;  /* 0x0000003f2600728c */ /* 0x000fe4000bf45270 */
[----:B------:R-:W-:Y:S01]  /*0fb0*/  UIADD3.X UR5, URZ, ~UR5, URZ, UP1, !UPT ;  /* 0x800000053f057290 */ /* 0x000fe20008ffe43f */
[----:B------:R-:W-:Y:S01]  /*0fc0*/  UMOV UR10, UR20 ;  /* 0x00000014000a7c82 */ /* 0x000fe20008000000 */
[----:B------:R-:W-:-:S02]  /*0fd0*/  ULDC UR13, c[0x0][0x618] ;  /* 0x00018600000d7ab9 */ /* 0x000fc40000000800 */
[----:B------:R-:W-:Y:S02]  /*0fe0*/  UIMAD UR5, UR5, UR18, URZ ;  /* 0x00000012050572a4 */ /* 0x000fe4000f8e023f */
[----:B------:R-:W-:Y:S02]  /*0ff0*/  UIMAD.WIDE.U32 UR10, UR12, UR18, UR10 ;  /* 0x000000120c0a72a5 */ /* 0x000fe4000f8e000a */
[----:B------:R-:W-:Y:S02]  /*1000*/  UIMAD UR12, UR12, UR19, UR5 ;  /* 0x000000130c0c72a4 */ /* 0x000fe4000f8e0205 */
[----:B------:R-:W-:Y:S02]  /*1010*/  @UP2 UIMAD UR7, UR17, UR9, UR8 ;  /* 0x00000009110722a4 */ /* 0x000fe4000f8e0208 */
[----:B------:R-:W-:Y:S01]  /*1020*/  UIADD3 UR11, UR11, UR12, URZ ;  /* 0x0000000c0b0b7290 */ /* 0x000fe2000fffe03f */
[----:B------:R-:W-:Y:S01]  /*1030*/  ULDC.64 UR8, c[0x0][0x640] ;  /* 0x0001900000087ab9 */ /* 0x000fe20000000a00 */
[----:B------:R-:W-:-:S02]  /*1040*/  ULDC UR15, c[0x0][0x608] ;  /* 0x00018200000f7ab9 */ /* 0x000fc40000000800 */
[----:B------:R-:W-:Y:S01]  /*1050*/  USHF.R.U64 UR20, UR10, UR13, UR11 ;  /* 0x0000000d0a147299 */ /* 0x000fe2000800120b */
[----:B------:R-:W-:Y:S01]  /*1060*/  ISETP.NE.U32.AND P0, PT, RZ, UR8, PT ;  /* 0x00000008ff007c0c */ /* 0x000fe2000bf05070 */
[----:B------:R-:W-:Y:S01]  /*1070*/  USHF.R.U32.HI UR11, URZ, UR13, UR11 ;  /* 0x0000000d3f0b7299 */ /* 0x000fe2000801160b */
[----:B------:R-:W-:Y:S02]  /*1080*/  ULDC UR21, c[0x0][0x658] ;  /* 0x0001960000157ab9 */ /* 0x000fe40000000800 */
[----:B------:R-:W-:Y:S01]  /*1090*/  ISETP.NE.AND.EX P0, PT, RZ, UR9, PT, P0 ;  /* 0x00000009ff007c0c */ /* 0x000fe2000bf05300 */
[----:B------:R-:W-:Y:S02]  /*10a0*/  USHF.R.U64 UR25, UR20, UR15, UR11 ;  /* 0x0000000f14197299 */ /* 0x000fe4000800120b */
[----:B------:R-:W-:Y:S01]  /*10b0*/  USHF.R.U32.HI UR11, URZ, UR15, UR11 ;  /* 0x0000000f3f0b7299 */ /* 0x000fe2000801160b */
[----:B------:R-:W-:Y:S01]  /*10c0*/  UMOV UR10, 0xffffffff ;  /* 0xffffffff000a7882 */ /* 0x000fe20000000000 */
[----:B------:R-:W-:Y:S01]  /*10d0*/  ULDC UR5, c[0x0][0x600] ;  /* 0x0001800000057ab9 */ /* 0x000fe20000000800 */
[----:B------:R-:W-:-:S02]  /*10e0*/  USHF.L.U32 UR10, UR10, UR21, URZ ;  /* 0x000000150a0a7299 */ /* 0x000fc4000800063f */
[----:B------:R-:W-:Y:S02]  /*10f0*/  USHF.R.U64 UR26, UR25, UR21, UR11 ;  /* 0x00000015191a7299 */ /* 0x000fe4000800120b */
[----:B------:R-:W-:Y:S02]  /*1100*/  ULOP3.LUT UR15, URZ, UR10, URZ, 0x33, !UPT ;  /* 0x0000000a3f0f7292 */ /* 0x000fe4000f8e333f */
[----:B------:R-:W-:Y:S02]  /*1110*/  UIADD3 UR19, UR5, -0x1, URZ ;  /* 0xffffffff05137890 */ /* 0x000fe4000fffe03f */
[----:B------:R-:W-:Y:S01]  /*1120*/  USHF.R.U32.HI UR11, URZ, UR21, UR11 ;  /* 0x000000153f0b7299 */ /* 0x000fe2000801160b */
[----:B------:R-:W-:Y:S01]  /*1130*/  ULDC UR22, c[0x0][0x648] ;  /* 0x0001920000167ab9 */ /* 0x000fe20000000800 */
[----:B------:R-:W-:Y:S01]  /*1140*/  ULDC UR23, c[0x0][0x638] ;  /* 0x00018e0000177ab9 */ /* 0x000fe20000000800 */
[----:B------:R-:W-:Y:S01]  /*1150*/  UMOV UR24, 0x1 ;  /* 0x0000000100187882 */ /* 0x000fe20000000000 */
[----:B------:R-:W-:Y:S01]  /*1160*/  UMOV UR10, UR26 ;  /* 0x0000001a000a7c82 */ /* 0x000fe20008000000 */
[----:B------:R-:W-:Y:S07]  /*1170*/  @!P0 BRA `(.L_x_13) ;  /* 0x0000000000308947 */ /* 0x000fee0003800000 */
[----:B------:R-:W-:Y:S02]  /*1180*/  ULDC UR16, c[0x0][0x64c] ;  /* 0x0001930000107ab9 */ /* 0x000fe40000000800 */
        /* <DEDUP_REMOVED lines=8> */
[----:B------:R-:W-:-:S07]  /*1210*/  UIMAD.WIDE.U32.X UR8, UR18, UR9, UR16, UP1 ;  /* 0x00000009120872a5 */ /* 0x000fce00088e0410 */
[----:B------:R-:W-:Y:S01]  /*1220*/  UMOV UR10, UR8 ;  /* 0x00000008000a7c82 */ /* 0x000fe20008000000 */
[----:B------:R-:W-:-:S05]  /*1230*/  UMOV UR11, UR9 ;  /* 0x00000009000b7c82 */ /* 0x000fca0008000000 */
.L_x_13:
[----:B------:R-:W-:Y:S01]  /*1240*/  USHF.R.U64 UR9, UR10, UR22, UR11 ;  /* 0x000000160a097299 */ /* 0x000fe2000800120b */
[----:B------:R-:W-:Y:S01]  /*1250*/  IMAD.MOV.U32 R0, RZ, RZ, 0x1 ;  /* 0x00000001ff007424 */ /* 0x000fe200078e00ff */
[----:B------:R-:W-:Y:S01]  /*1260*/  USHF.L.U32 UR8, UR24, UR21, URZ ;  /* 0x0000001518087299 */ /* 0x000fe2000800063f */
[----:B------:R-:W-:Y:S01]  /*1270*/  IMAD.U32 R19, RZ, RZ, UR4 ;  /* 0x00000004ff137e24 */ /* 0x000fe2000f8e00ff */
[----:B------:R-:W-:Y:S02]  /*1280*/  ULOP3.LUT UR15, UR25, UR15, URZ, 0xc0, !UPT ;  /* 0x0000000f190f7292 */ /* 0x000fe4000f8ec03f */
[----:B------:R-:W-:Y:S02]  /*1290*/  UIADD3 UR10, -UR9, URZ, URZ ;  /* 0x0000003f090a7290 */ /* 0x000fe4000fffe13f */
[----:B------:R-:W-:Y:S02]  /*12a0*/  UIMAD UR15, UR8, UR9, UR15 ;  /* 0x00000009080f72a4 */ /* 0x000fe4000f8e020f */
[----:B------:R-:W-:-:S02]  /*12b0*/  ULOP3.LUT UR19, UR20, UR19, URZ, 0xc0, !UPT ;  /* 0x0000001314137292 */ /* 0x000fc4000f8ec03f */
[----:B------:R-:W-:Y:S01]  /*12c0*/  UIMAD UR8, UR10, UR23, UR26 ;  /* 0x000000170a0872a4 */ /* 0x000fe2000f8e021a */
[----:B------:R-:W-:Y:S01]  /*12d0*/  ULDC UR9, c[0x0][0x610] ;  /* 0x0001840000097ab9 */ /* 0x000fe20000000800 */
[----:B------:R-:W-:Y:S02]  /*12e0*/  UISETP.NE.AND UP1, UPT, UR38, URZ, UPT ;  /* 0x0000003f2600728c */ /* 0x000fe4000bf25270 */
[----:B------:R-:W-:Y:S02]  /*12f0*/  UIMAD UR7, UR15, UR9, UR7 ;  /* 0x000000090f0772a4 */ /* 0x000fe4000f8e0207 */
[----:B------:R-:W-:-:S04]  /*1300*/  UIMAD UR8, UR8, UR5, UR19 ;  /* 0x00000005080872a4 */ /* 0x000fc8000f8e0213 */
[----:B------:R-:W-:Y:S02]  /*1310*/  USEL UR5, UR8, UR7, !UP1 ;  /* 0x0000000708057287 */ /* 0x000fe4000c800000 */
[----:B------:R-:W-:-:S04]  /*1320*/  USEL UR7, UR7, UR8, !UP1 ;  /* 0x0000000807077287 */ /* 0x000fc8000c800000 */
[----:B------:R-:W-:Y:S02]  /*1330*/  IMAD.U32 R2, RZ, RZ, UR5 ;  /* 0x00000005ff027e24 */ /* 0x000fe4000f8e00ff */
[----:B------:R-:W-:-:S07]  /*1340*/  IMAD.U32 R18, RZ, RZ, UR7 ;  /* 0x00000007ff127e24 */ /* 0x000fce000f8e00ff */
.L_x_11:
[----:B------:R-:W-:Y:S05]  /*1350*/  @!P2 BRA `(.L_x_14) ;  /* 0x00000000000ca947 */ /* 0x000fea0003800000 */
[----:B------:R-:W-:Y:S01]  /*1360*/  UCGABAR_WAIT ;  /* 0x0000000000007dc7 */ /* 0x000fe20008000000 */
[----:B------:R-:W-:Y:S01]  /*1370*/  CCTL.IVALL ;  /* 0x00000000ff00798f */ /* 0x000fe20002000000 */
[----:B------:R-:W-:Y:S05]  /*1380*/  BRA `(.L_x_15) ;  /* 0x0000000000047947 */ /* 0x000fea0003800000 */
.L_x_14:
[----:B------:R-:W-:Y:S06]  /*1390*/  BAR.SYNC.DEFER_BLOCKING 0x0 ;  /* 0x0000000000007b1d */ /* 0x000fec0000010000 */
.L_x_15:
[----:B------:R-:W-:Y:S02]  /*13a0*/  ULDC UR4, c[0x0][0x28c] ;  /* 0x0000a30000047ab9 */ /* 0x000fe40000000800 */
[----:B------:R-:W-:-:S04]  /*13b0*/  UIADD3 UR4, UR4, 0x7f, URZ ;  /* 0x0000007f04047890 */ /* 0x000fc8000fffe03f */
[----:B------:R-:W-:-:S04]  /*13c0*/  USHF.R.S32.HI UR5, URZ, 0x1f, UR4 ;  /* 0x0000001f3f057899 */ /* 0x000fc80008011404 */
[----:B------:R-:W-:-:S04]  /*13d0*/  ULEA.HI UR5, UR5, UR4, URZ, 0x7 ;  /* 0x0000000405057291 */ /* 0x000fc8000f8f383f */
[----:B------:R-:W-:Y:S01]  /*13e0*/  USHF.R.S32.HI UR37, URZ, 0x7, UR5 ;  /* 0x000000073f257899 */ /* 0x000fe20008011405 */
[----:B------:R-:W-:Y:S11]  /*13f0*/  @!P3 BRA `(.L_x_16) ;  /* 0x0000003c000cb947 */ /* 0x000ff60003800000 */
[----:B------:R-:W-:-:S06]  /*1400*/  UISETP.GT.U32.AND UP1, UPT, UR14, 0x1, UPT ;  /* 0x000000010e00788c */ /* 0x000fcc000bf24070 */
[----:B------:R-:W-:-:S13]  /*1410*/  PLOP3.LUT P0, PT, PT, PT, UP1, 0x80, 0x0 ;  /* 0x000000000000781c */ /* 0x000fda0003f0f018 */
[----:B------:R-:W-:Y:S05]  /*1420*/  @P0 EXIT ;  /* 0x000000000000094d */ /* 0x000fea0003800000 */
.L_x_17:
[----:B------:R-:W-:-:S08]  /*1430*/  NOP ;  /* 0x0000000000007918 */ /* 0x000fd00000000000 */
[----:B------:R-:W0:Y:S02]  /*1440*/  USETMAXREG.TRY_ALLOC.CTAPOOL UP1, 0xe8 ;  /* 0x000000e8000079c8 */ /* 0x000e240008020600 */
[----:B0-----:R-:W-:-:S13]  /*1450*/  PLOP3.LUT P0, PT, PT, PT, UP1, 0x80, 0x0 ;  /* 0x000000000000781c */ /* 0x001fda0003f0f018 */
[----:B------:R-:W-:Y:S05]  /*1460*/  @!P0 BRA `(.L_x_17) ;  /* 0xfffffffc00f08947 */ /* 0x000fea000383ffff */
[----:B------:R-:W-:-:S13]  /*1470*/  LOP3.LUT P0, RZ, R0, 0xff, RZ, 0xc0, !PT ;  /* 0x000000ff00ff7812 */ /* 0x000fda000780c0ff */
[----:B------:R-:W-:Y:S05]  /*1480*/  @!P0 EXIT ;  /* 0x000000000000894d */ /* 0x000fea0003800000 */
[CC--:B------:R-:W-:Y:S01]  /*1490*/  LEA.HI R0, R9.reuse, R4.reuse, RZ, 0x2 ;  /* 0x0000000409007211 */ /* 0x0c0fe200078f10ff */
[----:B------:R-:W0:Y:S01]  /*14a0*/  S2UR UR5, SR_CgaCtaId ;  /* 0x00000000000579c3 */ /* 0x000e220000008800 */
[----:B------:R-:W-:Y:S01]  /*14b0*/  LEA.HI R9, R9, R4, RZ, 0x5 ;  /* 0x0000000409097211 */ /* 0x000fe200078f28ff */
[----:B------:R-:W-:Y:S01]  /*14c0*/  USHF.R.U32.HI UR4, URZ, 0x2, UR37 ;  /* 0x000000023f047899 */ /* 0x000fe20008011625 */
[--C-:B------:R-:W-:Y:S01]  /*14d0*/  SHF.R.S32.HI R58, RZ, 0x2, R0.reuse ;  /* 0x00000002ff3a7819 */ /* 0x100fe20000011400 */
[----:B------:R-:W-:Y:S01]  /*14e0*/  UMOV UR41, 0x400 ;  /* 0x0000040000297882 */ /* 0x000fe20000000000 */
[----:B------:R-:W-:Y:S01]  /*14f0*/  SHF.R.S32.HI R3, RZ, 0x1f, R0 ;  /* 0x0000001fff037819 */ /* 0x000fe20000011400 */
[----:B------:R-:W-:Y:S01]  /*1500*/  ULOP3.LUT UR44, UR37, 0x3, URZ, 0xc0, !UPT ;  /* 0x00000003252c7892 */ /* 0x000fe2000f8ec03f */
[----:B------:R-:W-:Y:S01]  /*1510*/  SHF.R.S32.HI R9, RZ, 0x5, R9 ;  /* 0x00000005ff097819 */ /* 0x000fe20000011409 */
[----:B------:R-:W2:Y:S01]  /*1520*/  LDC.64 R62, c[0x0][0x5c8] ;  /* 0x00017200ff3e7b82 */ /* 0x000ea20000000a00 */
[----:B------:R-:W-:Y:S01]  /*1530*/  LEA.HI R6, R3, R58, RZ, 0x3 ;  /* 0x0000003a03067211 */ /* 0x000fe200078f18ff */
[----:B------:R-:W-:Y:S01]  /*1540*/  ULOP3.LUT UR4, UR4, 0x1, URZ, 0xc0, !UPT ;  /* 0x0000000104047892 */ /* 0x000fe2000f8ec03f */
[----:B------:R-:W-:Y:S01]  /*1550*/  LOP3.LUT R3, R0, 0xfffffffc, RZ, 0xc0, !PT ;  /* 0xfffffffc00037812 */ /* 0x000fe200078ec0ff */
[----:B------:R-:W-:Y:S01]  /*1560*/  VIADD R0, R5, 0xffffffff ;  /* 0xffffffff05007836 */ /* 0x000fe20000000000 */
[----:B------:R-:W-:Y:S01]  /*1570*/  LOP3.LUT R59, R6, 0xfffffff8, RZ, 0xc0, !PT ;  /* 0xfffffff8063b7812 */ /* 0x000fe200078ec0ff */
[----:B------:R-:W-:-:S02]  /*1580*/  USEL UR44, UR44, URZ, !UP0 ;  /* 0x0000003f2c2c7287 */ /* 0x000fc4000c000000 */
[----:B------:R-:W-:Y:S01]  /*1590*/  IMAD.IADD R3, R4, 0x1, -R3 ;  /* 0x0000000104037824 */ /* 0x000fe200078e0a03 */
[----:B------:R-:W-:Y:S01]  /*15a0*/  UISETP.EQ.U32.AND UP0, UPT, UR4, 0x1, !UP0 ;  /* 0x000000010400788c */ /* 0x000fe2000c702070 */
[----:B------:R-:W1:Y:S01]  /*15b0*/  LDC R4, c[0x0][0x288] ;  /* 0x0000a200ff047b82 */ /* 0x000e620000000800 */
[----:B------:R-:W-:Y:S01]  /*15c0*/  IMAD.IADD R58, R58, 0x1, -R59 ;  /* 0x000000013a3a7824 */ /* 0x000fe200078e0a3b */
[C---:B------:R-:W-:Y:S01]  /*15d0*/  ISETP.NE.AND P0, PT, R0.reuse, RZ, PT ;  /* 0x000000ff0000720c */ /* 0x040fe20003f05270 */
[----:B------:R-:W-:Y:S01]  /*15e0*/  IMAD.SHL.U32 R0, R0, 0x8, RZ ;  /* 0x0000000800007824 */ /* 0x000fe200078e00ff */
[----:B------:R-:W-:Y:S01]  /*15f0*/  UISETP.LT.AND UP1, UPT, UR37, 0x1, UPT ;  /* 0x000000012500788c */ /* 0x000fe2000bf21270 */
[----:B------:R-:W-:Y:S01]  /*1600*/  IMAD.SHL.U32 R60, R3, 0x2, RZ ;  /* 0x00000002033c7824 */ /* 0x000fe200078e00ff */
[----:B0-----:R-:W-:Y:S01]  /*1610*/  ULEA UR41, UR5, UR41, 0x18 ;  /* 0x0000002905297291 */ /* 0x001fe2000f8ec03f */
[--C-:B------:R-:W-:Y:S01]  /*1620*/  SHF.R.S32.HI R59, RZ, 0x1f, R58.reuse ;  /* 0x0000001fff3b7819 */ /* 0x100fe2000001143a */
[C-C-:B------:R-:W-:Y:S01]  /*1630*/  IMAD R66, R9.reuse, -0x10, -R58.reuse ;  /* 0xfffffff009427824 */ /* 0x140fe200078e0a3a */
[----:B------:R-:W-:Y:S01]  /*1640*/  LOP3.LUT R0, R0, 0x8, RZ, 0xc0, !PT ;  /* 0x0000000800007812 */ /* 0x000fe200078ec0ff */
[----:B------:R-:W-:Y:S01]  /*1650*/  UIADD3 UR4, UR41, 0x180, URZ ;  /* 0x0000018029047890 */ /* 0x000fe2000fffe03f */
[----:B------:R-:W-:Y:S01]  /*1660*/  SEL R68, RZ, 0x1, P0 ;  /* 0x00000001ff447807 */ /* 0x000fe20000000000 */
[----:B------:R-:W-:Y:S01]  /*1670*/  UIADD3 UR5, UR41, 0x10180, URZ ;  /* 0x0001018029057890 */ /* 0x000fe2000fffe03f */
[----:B------:R-:W-:Y:S01]  /*1680*/  IMAD.WIDE R58, R9, 0x10, R58 ;  /* 0x00000010093a7825 */ /* 0x000fe200078e023a */
[----:B------:R-:W-:Y:S01]  /*1690*/  UIADD3 UR52, UR41, 0x50, URZ ;  /* 0x0000005029347890 */ /* 0x000fe2000fffe03f */
[C---:B--2---:R-:W-:Y:S01]  /*16a0*/  SHF.L.U64.HI R57, R62.reuse, 0x3, R63 ;  /* 0x000000033e397819 */ /* 0x044fe2000001023f */
[----:B------:R-:W-:Y:S01]  /*16b0*/  USHF.R.U32.HI UR4, URZ, 0x4, UR4 ;  /* 0x000000043f047899 */ /* 0x000fe20008011604 */
[----:B------:R-:W-:Y:S01]  /*16c0*/  IMAD.SHL.U32 R62, R62, 0x8, RZ ;  /* 0x000000083e3e7824 */ /* 0x000fe200078e00ff */
[----:B------:R-:W-:Y:S01]  /*16d0*/  USHF.R.U32.HI UR5, URZ, 0x4, UR5 ;  /* 0x000000043f057899 */ /* 0x000fe20008011605 */
[C---:B------:R-:W-:Y:S01]  /*16e0*/  LOP3.LUT R69, R0.reuse, 0x8, RZ, 0x3c, !PT ;  /* 0x0000000800457812 */ /* 0x040fe200078e3cff */
[----:B------:R-:W-:Y:S01]  /*16f0*/  ULDC UR43, c[0x0][0x658] ;  /* 0x00019600002b7ab9 */ /* 0x000fe20000000800 */
[----:B------:R-:W-:Y:S01]  /*1700*/  UMOV UR6, 0xffffffff ;  /* 0xffffffff00067882 */ /* 0x000fe20000000000 */
[----:B------:R-:W-:Y:S01]  /*1710*/  ULDC UR8, c[0x0][0x284] ;  /* 0x0000a10000087ab9 */ /* 0x000fe20000000800 */
[----:B------:R-:W-:Y:S01]  /*1720*/  USEL UR50, UR37, 0x1, UP1 ;  /* 0x0000000125327887 */ /* 0x000fe20008800000 */
[----:B-1----:R-:W-:Y:S01]  /*1730*/  IMAD R63, R3, -0x2, R4 ;  /* 0xfffffffe033f7824 */ /* 0x002fe200078e0204 */
[----:B------:R-:W-:Y:S01]  /*1740*/  USHF.L.U32 UR6, UR6, UR43, URZ ;  /* 0x0000002b06067299 */ /* 0x000fe2000800063f */
[----:B------:R-:W-:Y:S01]  /*1750*/  LEA R64, R5, UR52, 0x3 ;  /* 0x0000003405407c11 */ /* 0x000fe2000f8e18ff */
[----:B------:R-:W-:Y:S01]  /*1760*/  ULOP3.LUT UR4, UR4, 0x3fff, URZ, 0xc0, !UPT ;  /* 0x00003fff04047892 */ /* 0x000fe2000f8ec03f */
[----:B------:R-:W-:Y:S01]  /*1770*/  LOP3.LUT R65, R0, 0x18, RZ, 0x3c, !PT ;  /* 0x0000001800417812 */ /* 0x000fe200078e3cff */
[----:B------:R-:W-:Y:S01]  /*1780*/  ULOP3.LUT UR5, UR5, 0x3fff, URZ, 0xc0, !UPT ;  /* 0x00003fff05057892 */ /* 0x000fe2000f8ec03f */
[----:B------:R-:W-:Y:S01]  /*1790*/  SHF.R.S32.HI R61, RZ, 0x1f, R60 ;  /* 0x0000001fff3d7819 */ /* 0x000fe2000001143c */
[----:B------:R-:W-:Y:S01]  /*17a0*/  VIADD R66, R66, UR8 ;  /* 0x0000000842427c36 */ /* 0x000fe20008000000 */
[----:B------:R-:W-:Y:S01]  /*17b0*/  ULDC UR42, c[0x0][0x600] ;  /* 0x00018000002a7ab9 */ /* 0x000fe20000000800 */
[----:B------:R-:W-:Y:S01]  /*17c0*/  UMOV UR7, 0x1 ;  /* 0x0000000100077882 */ /* 0x000fe20000000000 */
[----:B------:R-:W-:-:S02]  /*17d0*/  ULOP3.LUT UR51, UR40, 0x1, URZ, 0xfc, !UPT ;  /* 0x0000000128337892 */ /* 0x000fc4000f8efc3f */
[----:B------:R-:W-:Y:S02]  /*17e0*/  USHF.L.U32 UR49, UR37, 0x1, URZ ;  /* 0x0000000125317899 */ /* 0x000fe4000800063f */
[----:B------:R-:W-:Y:S02]  /*17f0*/  USHF.L.U64.HI UR36, UR54, 0x1, UR39 ;  /* 0x0000000136247899 */ /* 0x000fe40008010227 */
[----:B------:R-:W-:Y:S02]  /*1800*/  UIADD3 UR42, UR42, -0x1, URZ ;  /* 0xffffffff2a2a7890 */ /* 0x000fe4000fffe03f */
[----:B------:R-:W-:Y:S02]  /*1810*/  USHF.L.U32 UR43, UR7, UR43, URZ ;  /* 0x0000002b072b7299 */ /* 0x000fe4000800063f */
[----:B------:R-:W-:Y:S02]  /*1820*/  UIADD3 UR50, -UR50, UR37, URZ ;  /* 0x0000002532327290 */ /* 0x000fe4000fffe13f */
[----:B------:R-:W-:-:S02]  /*1830*/  ULOP3.LUT UR45, URZ, UR6, URZ, 0x33, !UPT ;  /* 0x000000063f2d7292 */ /* 0x000fc4000f8e333f */
[----:B------:R-:W-:Y:S02]  /*1840*/  USEL UR46, URZ, 0x1, !UP0 ;  /* 0x000000013f2e7887 */ /* 0x000fe4000c000000 */
[----:B------:R-:W-:Y:S02]  /*1850*/  ULOP3.LUT UR47, UR4, 0x10000, URZ, 0xfc, !UPT ;  /* 0x00010000042f7892 */ /* 0x000fe4000f8efc3f */
[----:B------:R-:W-:-:S12]  /*1860*/  ULOP3.LUT UR48, UR5, 0x10000, URZ, 0xfc, !UPT ;  /* 0x0001000005307892 */ /* 0x000fd8000f8efc3f */
.L_x_101:
[----:B------:R-:W-:-:S04]  /*1870*/  SHF.L.U32 R3, R68, 0x1f, RZ ;  /* 0x0000001f44037819 */ /* 0x000fc800000006ff */
[----:B------:R-:W0:Y:S02]  /*1880*/  SYNCS.PHASECHK.TRANS64.TRYWAIT P0, [R64+URZ+-0x8], R3 ;  /* 0xfffff803400075a7 */ /* 0x000e24000800017f */
[----:B01234-:R-:W-:Y:S05]  /*1890*/  @!P0 BRA `(.L_x_18) ;  /* 0x0000004800288947 */ /* 0x01ffea0003800000 */
.L_x_123:
[----:B------:R-:W-:Y:S02]  /*18a0*/  ULDC UR4, c[0x0][0x28c] ;  /* 0x0000a30000047ab9 */ /* 0x000fe40000000800 */
[----:B------:R-:W-:-:S13]  /*18b0*/  ISETP.LT.AND P0, PT, RZ, UR4, PT ;  /* 0x00000004ff007c0c */ /* 0x000fda000bf01270 */
[----:B------:R-:W-:Y:S05]  /*18c0*/  @P0 BRA `(.L_x_19) ;  /* 0x0000000000400947 */ /* 0x000fea0003800000 */
[----:B------:R-:W-:Y:S01]  /*18d0*/  MOV R0, 0x0 ;  /* 0x0000000000007802 */ /* 0x000fe20000000f00 */
[----:B------:R-:W-:Y:S01]  /*18e0*/  ULDC.64 UR4, c[0x4][0x68] ;  /* 0x01001a0000047ab9 */ /* 0x000fe20000000a00 */
[----:B------:R-:W-:Y:S01]  /*18f0*/  ULDC.64 UR6, c[0x4][0x8] ;  /* 0x0100020000067ab9 */ /* 0x000fe20000000a00 */
[----:B------:R-:W-:Y:S01]  /*1900*/  IMAD.U32 R4, RZ, RZ, UR4 ;  /* 0x00000004ff047e24 */ /* 0x000fe2000f8e00ff */
[----:B------:R1:W2:Y:S01]  /*1910*/  LDC.64 R14, c[0x4][R0] ;  /* 0x01000000000e7b82 */ /* 0x0002a20000000a00 */
[----:B------:R-:W-:Y:S01]  /*1920*/  IMAD.U32 R5, RZ, RZ, UR5 ;  /* 0x00000005ff057e24 */ /* 0x000fe2000f8e00ff */
[----:B------:R-:W-:Y:S01]  /*1930*/  ULDC.64 UR4, c[0x4][0x70] ;  /* 0x01001c0000047ab9 */ /* 0x000fe20000000a00 */
[----:B------:R-:W-:Y:S02]  /*1940*/  IMAD.U32 R10, RZ, RZ, UR6 ;  /* 0x00000006ff0a7e24 */ /* 0x000fe4000f8e00ff */
[----:B------:R-:W-:Y:S02]  /*1950*/  IMAD.U32 R6, RZ, RZ, UR4 ;  /* 0x00000004ff067e24 */ /* 0x000fe4000f8e00ff */
[----:B------:R-:W-:-:S02]  /*1960*/  IMAD.U32 R7, RZ, RZ, UR5 ;  /* 0x00000005ff077e24 */ /* 0x000fc4000f8e00ff */
[----:B------:R-:W-:Y:S02]  /*1970*/  IMAD.U32 R11, RZ, RZ, UR7 ;  /* 0x00000007ff0b7e24 */ /* 0x000fe4000f8e00ff */
[----:B------:R-:W-:Y:S02]  /*1980*/  IMAD.MOV.U32 R8, RZ, RZ, 0x1e1 ;  /* 0x000001e1ff087424 */ /* 0x000fe400078e00ff */
[----:B------:R-:W-:Y:S02]  /*1990*/  IMAD.MOV.U32 R12, RZ, RZ, 0x1 ;  /* 0x00000001ff0c7424 */ /* 0x000fe400078e00ff */
[----:B-1----:R-:W-:-:S07]  /*19a0*/  IMAD.MOV.U32 R13, RZ, RZ, RZ ;  /* 0x000000ffff0d7224 */ /* 0x002fce00078e00ff */
[----:B------:R-:W-:-:S07]  /*19b0*/  LEPC R20, `(.L_x_19) ;  /* 0x000000001014794e */ /* 0x000fce0000000000 */
[----:B0-2--5:R-:W-:Y:S05]  /*19c0*/  CALL.ABS.NOINC R14 ;  /* 0x000000000e007343 */ /* 0x025fea0003c00000 */
.L_x_19:
[----:B------:R-:W-:-:S05]  /*19d0*/  IMAD.U32 R0, RZ, RZ, UR51 ;  /* 0x00000033ff007e24 */ /* 0x000fca000f8e00ff */
[----:B------:R-:W-:-:S13]  /*19e0*/  ISETP.NE.AND P0, PT, R0, 0x3, PT ;  /* 0x000000030000780c */ /* 0x000fda0003f05270 */
[----:B------:R-:W-:Y:S05]  /*19f0*/  @!P0 BRA `(.L_x_20) ;  /* 0x0000000000048947 */ /* 0x000fea0003800000 */
[----:B------:R-:W-:Y:S01]  /*1a00*/  BPT.TRAP 0x1 ;  /* 0x000000040000795c */ /* 0x000fe20000300000 */
.L_x_20:
[----:B0-----:R-:W-:Y:S02]  /*1a10*/  IMAD.U32 R3, RZ, RZ, UR44 ;  /* 0x0000002cff037e24 */ /* 0x001fe4000f8e00ff */
[----:B------:R-:W-:-:S03]  /*1a20*/  IMAD.U32 R0, RZ, RZ, UR46 ;  /* 0x0000002eff007e24 */ /* 0x000fc6000f8e00ff */
[----:B------:R-:W-:Y:S02]  /*1a30*/  LEA R3, R3, UR41, 0x3 ;  /* 0x0000002903037c11 */ /* 0x000fe4000f8e18ff */
[----:B------:R-:W-:-:S04]  /*1a40*/  SHF.L.U32 R0, R0, 0x1f, RZ ;  /* 0x0000001f00007819 */ /* 0x000fc800000006ff */
[----:B------:R0:W1:Y:S01]  /*1a50*/  SYNCS.PHASECHK.TRANS64.TRYWAIT P1, [R3+URZ], R0 ;  /* 0x00000000030075a7 */ /* 0x000062000802017f */
[----:B------:R-:W-:Y:S05]  /*1a60*/  @!P0 BRA `(.L_x_21) ;  /* 0x0000000000048947 */ /* 0x000fea0003800000 */
[----:B------:R-:W-:Y:S01]  /*1a70*/  BPT.TRAP 0x1 ;  /* 0x000000040000795c */ /* 0x000fe20000300000 */
.L_x_21:
[----:B-1----:R-:W-:Y:S05]  /*1a80*/  @P1 BRA `(.L_x_22) ;  /* 0x0000000000081947 */ /* 0x002fea0003800000 */
[----:B------:R-:W1:Y:S02]  /*1a90*/  SYNCS.PHASECHK.TRANS64.TRYWAIT P1, [R3+URZ], R0 ;  /* 0x00000000030075a7 */ /* 0x000e64000802017f */
[----:B-1----:R-:W-:Y:S05]  /*1aa0*/  @!P1 BRA `(.L_x_23) ;  /* 0x0000004400b89947 */ /* 0x002fea0003800000 */
.L_x_22:
[----:B------:R-:W-:Y:S05]  /*1ab0*/  WARPSYNC.ALL ;  /* 0x0000000000007948 */ /* 0x000fea0003800000 */
[----:B------:R-:W-:Y:S01]  /*1ac0*/  ULEA UR9, UR44, UR47, 0xa ;  /* 0x0000002f2c097291 */ /* 0x000fe2000f8e503f */
[----:B------:R-:W-:Y:S01]  /*1ad0*/  WARPGROUP.ARRIVE ;  /* 0x00000000000079c5 */ /* 0x000fe20000000000 */
[----:B------:R-:W-:Y:S01]  /*1ae0*/  ULEA UR8, UR44, UR48, 0xa ;  /* 0x000000302c087291 */ /* 0x000fe2000f8e503f */
[----:B01----:R-:W-:Y:S01]  /*1af0*/  IMAD.U32 R0, RZ, RZ, UR50 ;  /* 0x00000032ff007e24 */ /* 0x003fe2000f8e00ff */
[----:B------:R-:W-:Y:S01]  /*1b00*/  UMOV UR5, 0x40000040 ;  /* 0x4000004000057882 */ /* 0x000fe20000000000 */
[----:B------:R-:W-:-:S02]  /*1b10*/  UMOV UR7, 0x40000040 ;  /* 0x4000004000077882 */ /* 0x000fc40000000000 */
[----:B------:R-:W-:Y:S01]  /*1b20*/  UMOV UR4, UR9 ;  /* 0x0000000900047c82 */ /* 0x000fe20008000000 */
[----:B------:R-:W-:Y:S01]  /*1b30*/  ISETP.GE.AND P1, PT, R0, 0x1, PT ;  /* 0x000000010000780c */ /* 0x000fe20003f26270 */
[----:B------:R-:W-:Y:S02]  /*1b40*/  UMOV UR6, UR8 ;  /* 0x0000000800067c82 */ /* 0x000fe40008000000 */
[----:B------:R-:W-:Y:S01]  /*1b50*/  HGMMA.64x64x16.F32.BF16 R24, gdesc[UR4], RZ, !UPT, gsb0 ;  /* 0x00e00000041879f0 */ /* 0x000fe2000c0018ff */
[----:B------:R-:W-:Y:S02]  /*1b60*/  UIADD3 UR4, UR9, 0x2, URZ ;  /* 0x0000000209047890 */ /* 0x000fe4000fffe03f */
[----:B------:R-:W-:Y:S01]  /*1b70*/  UIADD3 UR6, UR8, 0x2, URZ ;  /* 0x0000000208067890 */ /* 0x000fe2000fffe03f */
[----:B------:R-:W-:Y:S01]  /*1b80*/  UMOV UR5, 0x40000040 ;  /* 0x4000004000057882 */ /* 0x000fe20000000000 */
[----:B------:R-:W-:Y:S01]  /*1b90*/  UMOV UR7, 0x40000040 ;  /* 0x4000004000077882 */ /* 0x000fe20000000000 */
[----:B------:R-:W-:-:S02]  /*1ba0*/  WARPGROUP.DEPBAR.LE gsb0, 0x0 ;  /* 0x00008000000079c5 */ /* 0x000fc40000010000 */
[----:B------:R-:W-:-:S06]  /*1bb0*/  WARPGROUP.ARRIVE ;  /* 0x00000000000079c5 */ /* 0x000fcc0000000000 */
[----:B------:R-:W-:Y:S01]  /*1bc0*/  HGMMA.64x64x16.F32.BF16 R24, gdesc[UR4], R24, gsb0 ;  /* 0x00e00000041879f0 */ /* 0x000fe20008001818 */
[----:B------:R-:W-:Y:S02]  /*1bd0*/  UIADD3 UR4, UR9, 0x4, URZ ;  /* 0x0000000409047890 */ /* 0x000fe4000fffe03f */
[----:B------:R-:W-:Y:S01]  /*1be0*/  UIADD3 UR6, UR8, 0x4, URZ ;  /* 0x0000000408067890 */ /* 0x000fe2000fffe03f */
[----:B------:R-:W-:Y:S01]  /*1bf0*/  UMOV UR5, 0x40000040 ;  /* 0x4000004000057882 */ /* 0x000fe20000000000 */
[----:B------:R-:W-:Y:S01]  /*1c00*/  UMOV UR7, 0x40000040 ;  /* 0x4000004000077882 */ /* 0x000fe20000000000 */
[----:B------:R-:W-:Y:S02]  /*1c10*/  WARPGROUP.DEPBAR.LE gsb0, 0x0 ;  /* 0x00008000000079c5 */ /* 0x000fe40000010000 */
        /* <DEDUP_REMOVED lines=36> */
[----:B------:R-:W-:Y:S03]  /*1e60*/  HGMMA.64x64x16.F32.BF16 R24, gdesc[UR4], R24, gsb0 ;  /* 0x00e00000041879f0 */ /* 0x000fe60008001818 */
[----:B------:R-:W-:Y:S02]  /*1e70*/  WARPGROUP.DEPBAR.LE gsb0, 0x0 ;  /* 0x00008000000079c5 */ /* 0x000fe40000010000 */
[----:B------:R-:W-:Y:S05]  /*1e80*/  @!P1 BRA `(.L_x_24) ;  /* 0x0000000400889947 */ /* 0x000fea0003800000 */
[----:B------:R-:W-:Y:S01]  /*1e90*/  UIADD3 UR8, UR44, 0x1, URZ ;  /* 0x000000012c087890 */ /* 0x000fe2000fffe03f */
[----:B------:R-:W-:Y:S02]  /*1ea0*/  IMAD.U32 R0, RZ, RZ, UR50 ;  /* 0x00000032ff007e24 */ /* 0x000fe4000f8e00ff */
[----:B------:R-:W-:Y:S01]  /*1eb0*/  IMAD.U32 R3, RZ, RZ, UR44 ;  /* 0x0000002cff037e24 */ /* 0x000fe2000f8e00ff */
[----:B------:R-:W-:-:S04]  /*1ec0*/  UISETP.NE.AND UP0, UPT, UR8, 0x4, UPT ;  /* 0x000000040800788c */ /* 0x000fc8000bf05270 */
[----:B------:R-:W-:Y:S02]  /*1ed0*/  USEL UR4, URZ, 0x1, UP0 ;  /* 0x000000013f047887 */ /* 0x000fe40008000000 */
[----:B------:R-:W-:Y:S02]  /*1ee0*/  USEL UR8, UR8, URZ, UP0 ;  /* 0x0000003f08087287 */ /* 0x000fe40008000000 */
[----:B------:R-:W-:-:S06]  /*1ef0*/  ULOP3.LUT UR4, UR46, UR4, URZ, 0x3c, !UPT ;  /* 0x000000042e047292 */ /* 0x000fcc000f8e3c3f */
[----:B------:R-:W-:-:S07]  /*1f00*/  IMAD.U32 R6, RZ, RZ, UR4 ;  /* 0x00000004ff067e24 */ /* 0x000fce000f8e00ff */
.L_x_31:
[----:B------:R-:W-:Y:S05]  /*1f10*/  @!P0 BRA `(.L_x_25) ;  /* 0x0000000000048947 */ /* 0x000fea0003800000 */
[----:B------:R-:W-:Y:S01]  /*1f20*/  BPT.TRAP 0x1 ;  /* 0x000000040000795c */ /* 0x000fe20000300000 */
.L_x_25:
[----:B------:R-:W-:Y:S01]  /*1f30*/  ULEA UR4, UR8, UR41, 0x3 ;  /* 0x0000002908047291 */ /* 0x000fe2000f8e183f */
[----:B------:R-:W-:-:S08]  /*1f40*/  SHF.L.U32 R4, R6, 0x1f, RZ ;  /* 0x0000001f06047819 */ /* 0x000fd000000006ff */
[----:B------:R0:W1:Y:S01]  /*1f50*/  SYNCS.PHASECHK.TRANS64.TRYWAIT P1, [UR4], R4 ;  /* 0x00000004ff0075a7 */ /* 0x0000620008020144 */
[----:B------:R-:W-:Y:S05]  /*1f60*/  @!P0 BRA `(.L_x_26) ;  /* 0x0000000000048947 */ /* 0x000fea0003800000 */
[----:B------:R-:W-:Y:S01]  /*1f70*/  BPT.TRAP 0x1 ;  /* 0x000000040000795c */ /* 0x000fe20000300000 */
.L_x_26:
[----:B-1----:R-:W-:Y:S05]  /*1f80*/  @P1 BRA `(.L_x_27) ;  /* 0x0000000000081947 */ /* 0x002fea0003800000 */
[----:B------:R-:W1:Y:S02]  /*1f90*/  SYNCS.PHASECHK.TRANS64.TRYWAIT P1, [UR4], R4 ;  /* 0x00000004ff0075a7 */ /* 0x000e640008020144 */
[----:B-1----:R-:W-:Y:S05]  /*1fa0*/  @!P1 BRA `(.L_x_28) ;  /* 0x00000040008c9947 */ /* 0x002fea0003800000 */
.L_x_27:
[----:B------:R-:W-:Y:S01]  /*1fb0*/  ULEA UR10, UR8, UR47, 0xa ;  /* 0x0000002f080a7291 */ /* 0x000fe2000f8e503f */
[----:B------:R-:W-:Y:S01]  /*1fc0*/  WARPGROUP.ARRIVE ;  /* 0x00000000000079c5 */ /* 0x000fe20000000000 */
[----:B------:R-:W-:Y:S01]  /*1fd0*/  ULEA UR9, UR8, UR48, 0xa ;  /* 0x0000003008097291 */ /* 0x000fe2000f8e503f */
[----:B------:R-:W-:Y:S01]  /*1fe0*/  UMOV UR5, 0x40000040 ;  /* 0x4000004000057882 */ /* 0x000fe20000000000 */
[----:B------:R-:W-:-:S03]  /*1ff0*/  UMOV UR7, 0x40000040 ;  /* 0x4000004000077882 */ /* 0x000fc60000000000 */
[----:B------:R-:W-:Y:S02]  /*2000*/  UMOV UR4, UR10 ;  /* 0x0000000a00047c82 */ /* 0x000fe40008000000 */
[----:B------:R-:W-:Y:S02]  /*2010*/  UMOV UR6, UR9 ;  /* 0x0000000900067c82 */ /* 0x000fe40008000000 */
[----:B------:R-:W-:Y:S01]  /*2020*/  HGMMA.64x64x16.F32.BF16 R24, gdesc[UR4], R24, gsb0 ;  /* 0x00e00000041879f0 */ /* 0x000fe20008001818 */
        /* <DEDUP_REMOVED lines=51> */
[----:B------:R-:W-:Y:S01]  /*2360*/  BPT.TRAP 0x1 ;  /* 0x000000040000795c */ /* 0x000fe20000300000 */
.L_x_29:
[----:B------:R-:W-:Y:S01]  /*2370*/  ISETP.NE.AND P1, PT, R67, RZ, PT ;  /* 0x000000ff4300720c */ /* 0x000fe20003f25270 */
[----:B------:R-:W-:-:S12]  /*2380*/  UISETP.GT.U32.AND UP0, UPT, UR40, 0x1, UPT ;  /* 0x000000012800788c */ /* 0x000fd8000bf04070 */
[----:B01----:R-:W-:-:S05]  /*2390*/  @P1 LEA R4, R3, UR41, 0x3 ;  /* 0x0000002903041c11 */ /* 0x003fca000f8e18ff */
[----:B------:R-:W-:-:S05]  /*23a0*/  @P1 VIADD R5, R4, 0x20 ;  /* 0x0000002004051836 */ /* 0x000fca0000000000 */
[----:B------:R-:W-:-:S04]  /*23b0*/  @P1 PRMT R5, R22, 0x654, R5 ;  /* 0x0000065416051816 */ /* 0x000fc80000000005 */
[----:B------:R0:W-:Y:S01]  /*23c0*/  @P1 SYNCS.ARRIVE.TRANS64.RED.A1T0 RZ, [R5+URZ], RZ ;  /* 0x000000ff05ff19a7 */ /* 0x0001e2000810043f */
[----:B------:R-:W-:-:S13]  /*23d0*/  PLOP3.LUT P1, PT, PT, PT, UP0, 0x80, 0x0 ;  /* 0x000000000000781c */ /* 0x000fda0003f2f008 */
[----:B0-----:R-:W-:Y:S05]  /*23e0*/  @P1 BRA `(.L_x_30) ;  /* 0x0000000000041947 */ /* 0x001fea0003800000 */
[----:B------:R-:W-:Y:S01]  /*23f0*/  BPT.TRAP 0x1 ;  /* 0x000000040000795c */ /* 0x000fe20000300000 */
.L_x_30:
[----:B------:R-:W-:Y:S01]  /*2400*/  UIADD3 UR8, UR8, 0x1, URZ ;  /* 0x0000000108087890 */ /* 0x000fe2000fffe03f */
[C---:B------:R-:W-:Y:S01]  /*2410*/  ISETP.GT.AND P2, PT, R0.reuse, 0x1, PT ;  /* 0x000000010000780c */ /* 0x040fe20003f44270 */
[----:B------:R-:W-:Y:S02]  /*2420*/  VIADD R3, R3, 0x1 ;  /* 0x0000000103037836 */ /* 0x000fe40000000000 */
[----:B------:R-:W-:Y:S01]  /*2430*/  UISETP.NE.AND UP0, UPT, UR8, 0x4, UPT ;  /* 0x000000040800788c */ /* 0x000fe2000bf05270 */
[----:B------:R-:W-:Y:S02]  /*2440*/  VIADD R0, R0, 0xffffffff ;  /* 0xffffffff00007836 */ /* 0x000fe40000000000 */
[C---:B------:R-:W-:Y:S01]  /*2450*/  ISETP.NE.AND P1, PT, R3.reuse, 0x4, PT ;  /* 0x000000040300780c */ /* 0x040fe20003f25270 */
[----:B------:R-:W-:Y:S02]  /*2460*/  USEL UR4, URZ, 0x1, UP0 ;  /* 0x000000013f047887 */ /* 0x000fe40008000000 */
[----:B------:R-:W-:Y:S01]  /*2470*/  USEL UR8, UR8, URZ, UP0 ;  /* 0x0000003f08087287 */ /* 0x000fe20008000000 */
[----:B------:R-:W-:-:S03]  /*2480*/  SEL R3, R3, RZ, P1 ;  /* 0x000000ff03037207 */ /* 0x000fc60000800000 */
[----:B------:R-:W-:Y:S01]  /*2490*/  LOP3.LUT R6, R6, UR4, RZ, 0x3c, !PT ;  /* 0x0000000406067c12 */ /* 0x000fe2000f8e3cff */
[----:B------:R-:W-:Y:S07]  /*24a0*/  @P2 BRA `(.L_x_31) ;  /* 0xfffffff800982947 */ /* 0x000fee000383ffff */
.L_x_24:
[----:B------:R-:W0:Y:S01]  /*24b0*/  LDC R0, c[0x0][0x28c] ;  /* 0x0000a300ff007b82 */ /* 0x000e220000000800 */
[----:B------:R1:W-:Y:S01]  /*24c0*/  SYNCS.ARRIVE.TRANS64.A1T0 RZ, [R69+UR52], RZ ;  /* 0x000000ff45ff79a7 */ /* 0x0003e20008100034 */
[----:B0-----:R-:W-:-:S13]  /*24d0*/  ISETP.GE.AND P1, PT, R0, 0x1, PT ;  /* 0x000000010000780c */ /* 0x001fda0003f26270 */
[----:B-1----:R-:W-:Y:S05]  /*24e0*/  @!P1 BRA `(.L_x_32) ;  /* 0x0000000000409947 */ /* 0x002fea0003800000 */
[----:B------:R-:W-:Y:S05]  /*24f0*/  @!P0 BRA `(.L_x_33) ;  /* 0x0000000000048947 */ /* 0x000fea0003800000 */
[----:B------:R-:W-:Y:S01]  /*2500*/  BPT.TRAP 0x1 ;  /* 0x000000040000795c */ /* 0x000fe20000300000 */
.L_x_33:
[----:B------:R-:W-:Y:S01]  /*2510*/  ISETP.NE.AND P0, PT, R67, RZ, PT ;  /* 0x000000ff4300720c */ /* 0x000fe20003f05270 */
[----:B------:R-:W-:-:S12]  /*2520*/  IMAD.U32 R3, RZ, RZ, UR41 ;  /* 0x00000029ff037e24 */ /* 0x000fd8000f8e00ff */
[----:B------:R-:W-:-:S05]  /*2530*/  VOTEU.ANY UP0, P0 ;  /* 0x00000000003f7886 */ /* 0x000fca0000000100 */
[----:B------:R-:W-:Y:S02]  /*2540*/  @UP0 UIADD3 UR4, UR50, UR44, URZ ;  /* 0x0000002c32040290 */ /* 0x000fe4000fffe03f */
[----:B------:R-:W-:-:S04]  /*2550*/  UISETP.GT.U32.AND UP0, UPT, UR40, 0x1, UPT ;  /* 0x000000012800788c */ /* 0x000fc8000bf04070 */
[----:B------:R-:W-:-:S04]  /*2560*/  IMAD.U32 R0, RZ, RZ, UR4 ;  /* 0x00000004ff007e24 */ /* 0x000fc8000f8e00ff */
[----:B------:R-:W-:-:S05]  /*2570*/  @P0 IMAD.SHL.U32 R0, R0, 0x8, RZ ;  /* 0x0000000800000824 */ /* 0x000fca00078e00ff */
[----:B------:R-:W-:-:S04]  /*2580*/  @P0 LOP3.LUT R0, R0, 0x18, RZ, 0xc0, !PT ;  /* 0x0000001800000812 */ /* 0x000fc800078ec0ff */
[----:B------:R-:W-:-:S04]  /*2590*/  @P0 IADD3 R3, R3, 0x20, R0 ;  /* 0x0000002003030810 */ /* 0x000fc80007ffe000 */
[----:B------:R-:W-:-:S04]  /*25a0*/  @P0 PRMT R3, R22, 0x654, R3 ;  /* 0x0000065416030816 */ /* 0x000fc80000000003 */
[----:B------:R0:W-:Y:S01]  /*25b0*/  @P0 SYNCS.ARRIVE.TRANS64.RED.A1T0 RZ, [R3+URZ], RZ ;  /* 0x000000ff03ff09a7 */ /* 0x0001e2000810043f */
[----:B------:R-:W-:-:S13]  /*25c0*/  PLOP3.LUT P0, PT, PT, PT, UP0, 0x80, 0x0 ;  /* 0x000000000000781c */ /* 0x000fda0003f0f008 */
[----:B0-----:R-:W-:Y:S05]  /*25d0*/  @P0 BRA `(.L_x_32) ;  /* 0x0000000000040947 */ /* 0x001fea0003800000 */
[----:B------:R-:W-:Y:S01]  /*25e0*/  BPT.TRAP 0x1 ;  /* 0x000000040000795c */ /* 0x000fe20000300000 */
.L_x_32:
[----:B------:R-:W-:Y:S02]  /*25f0*/  SHF.L.U32 R3, R68, 0x1f, RZ ;  /* 0x0000001f44037819 */ /* 0x000fe400000006ff */
[----:B------:R-:W-:Y:S02]  /*2600*/  SHF.R.S32.HI R13, RZ, 0x1f, R19 ;  /* 0x0000001fff0d7819 */ /* 0x000fe40000011413 */
[----:B------:R-:W0:Y:S02]  /*2610*/  SYNCS.PHASECHK.TRANS64.TRYWAIT P0, [R64+URZ+0x8], R3 ;  /* 0x00000803400075a7 */ /* 0x000e24000800017f */
[----:B0-----:R-:W-:Y:S05]  /*2620*/  @!P0 BRA `(.L_x_34) ;  /* 0x0000003c00048947 */ /* 0x001fea0003800000 */
.L_x_124:
[----:B------:R-:W-:Y:S01]  /*2630*/  IMAD.SHL.U32 R5, R18, 0x40, RZ ;  /* 0x0000004012057824 */ /* 0x000fe200078e00ff */
[----:B------:R-:W-:Y:S01]  /*2640*/  ULDC UR6, c[0x0][0x284] ;  /* 0x0000a10000067ab9 */ /* 0x000fe20000000800 */
[----:B------:R-:W-:Y:S01]  /*2650*/  IMAD.SHL.U32 R10, R2, 0x40, RZ ;  /* 0x00000040020a7824 */ /* 0x000fe200078e00ff */
[----:B------:R-:W-:Y:S01]  /*2660*/  ULDC.64 UR4, c[0x0][0x5d0] ;  /* 0x0001740000047ab9 */ /* 0x000fe20000000a00 */
[----:B------:R-:W-:Y:S01]  /*2670*/  IMAD.WIDE R14, R18, 0x40, R58 ;  /* 0x00000040120e7825 */ /* 0x000fe200078e023a */
[----:B------:R-:W-:Y:S01]  /*2680*/  ISETP.GE.AND P0, PT, R5, UR6, PT ;  /* 0x0000000605007c0c */ /* 0x000fe2000bf06270 */
[----:B------:R-:W-:Y:S01]  /*2690*/  ULDC UR6, c[0x0][0x288] ;  /* 0x0000a20000067ab9 */ /* 0x000fe20000000800 */
[----:B------:R-:W-:Y:S01]  /*26a0*/  SHF.R.S32.HI R11, RZ, 0x1f, R10 ;  /* 0x0000001fff0b7819 */ /* 0x000fe2000001140a */
[----:B------:R-:W-:Y:S01]  /*26b0*/  IMAD R0, R13, UR4, RZ ;  /* 0x000000040d007c24 */ /* 0x000fe2000f8e02ff */
[----:B------:R-:W-:Y:S01]  /*26c0*/  ISETP.GE.OR P0, PT, R10, UR6, P0 ;  /* 0x000000060a007c0c */ /* 0x000fe20008706670 */
[----:B0-----:R-:W-:-:S04]  /*26d0*/  IMAD.WIDE.U32 R2, R19, UR4, R60 ;  /* 0x0000000413027c25 */ /* 0x001fc8000f8e003c */
[----:B------:R-:W-:Y:S01]  /*26e0*/  IMAD R7, R19, UR5, R0 ;  /* 0x0000000513077c24 */ /* 0x000fe2000f8e0200 */
[----:B------:R-:W-:Y:S01]  /*26f0*/  IADD3 R2, P1, R10, R2, RZ ;  /* 0x000000020a027210 */ /* 0x000fe20007f3e0ff */
[----:B------:R-:W-:Y:S02]  /*2700*/  ULDC.64 UR4, c[0x0][0x5c8] ;  /* 0x0001720000047ab9 */ /* 0x000fe40000000a00 */
[----:B------:R-:W-:Y:S01]  /*2710*/  IMAD R9, R15, UR4, RZ ;  /* 0x000000040f097c24 */ /* 0x000fe2000f8e02ff */
[----:B------:R-:W-:-:S03]  /*2720*/  IADD3.X R3, R11, R3, R7, P1, !PT ;  /* 0x000000030b037210 */ /* 0x000fc60000ffe407 */
[C---:B------:R-:W-:Y:S02]  /*2730*/  IMAD R9, R14.reuse, UR5, R9 ;  /* 0x000000050e097c24 */ /* 0x040fe4000f8e0209 */
[----:B------:R-:W-:Y:S01]  /*2740*/  IMAD.WIDE.U32 R20, R14, UR4, R2 ;  /* 0x000000040e147c25 */ /* 0x000fe2000f8e0002 */
[----:B------:R-:W-:Y:S06]  /*2750*/  @P0 BRA `(.L_x_35) ;  /* 0x0000002000540947 */ /* 0x000fec0003800000 */
[----:B-----5:R-:W-:Y:S01]  /*2760*/  FSETP.NEU.AND P0, PT, R56, RZ, PT ;  /* 0x000000ff3800720b */ /* 0x020fe20003f0d000 */
[----:B------:R-:W-:Y:S01]  /*2770*/  IMAD.IADD R70, R63, 0x1, -R10 ;  /* 0x000000013f467824 */ /* 0x000fe200078e0a0a */
[----:B------:R-:W-:Y:S01]  /*2780*/  BSSY B0, `(.L_x_35) ;  /* 0x0000212000007945 */ /* 0x000fe20003800000 */
[----:B------:R-:W-:Y:S02]  /*2790*/  IMAD.IADD R0, R66, 0x1, -R5 ;  /* 0x0000000142007824 */ /* 0x000fe400078e0a05 */
[----:B------:R-:W-:Y:S01]  /*27a0*/  IMAD.IADD R79, R21, 0x1, R9 ;  /* 0x00000001154f7824 */ /* 0x000fe200078e0209 */
[----:B------:R-:W-:-:S04]  /*27b0*/  ISETP.GT.AND P2, PT, R70, RZ, PT ;  /* 0x000000ff4600720c */ /* 0x000fc80003f44270 */
[----:B------:R-:W-:-:S03]  /*27c0*/  ISETP.GT.AND P1, PT, R0, RZ, P2 ;  /* 0x000000ff0000720c */ /* 0x000fc60001724270 */
[----:B------:R-:W-:Y:S10]  /*27d0*/  @!P0 BRA `(.L_x_36) ;  /* 0x0000001400d88947 */ /* 0x000ff40003800000 */
[----:B------:R-:W0:Y:S01]  /*27e0*/  LDC.64 R72, c[0x0][0x5b8] ;  /* 0x00016e00ff487b82 */ /* 0x000e220000000a00 */
[----:B------:R-:W-:-:S07]  /*27f0*/  ULDC.64 UR4, c[0x0][0x5c0] ;  /* 0x0001700000047ab9 */ /* 0x000fce0000000a00 */
[----:B------:R-:W1:Y:S08]  /*2800*/  LDC.64 R74, c[0x0][0x5b0] ;  /* 0x00016c00ff4a7b82 */ /* 0x000e700000000a00 */
[----:B------:R-:W2:Y:S01]  /*2810*/  LDC.64 R76, c[0x0][0x5a8] ;  /* 0x00016a00ff4c7b82 */ /* 0x000ea20000000a00 */
[-C--:B0-----:R-:W-:Y:S02]  /*2820*/  IMAD R4, R13, R72.reuse, RZ ;  /* 0x000000480d047224 */ /* 0x081fe400078e02ff */
[----:B------:R-:W-:-:S04]  /*2830*/  IMAD.WIDE.U32 R2, R19, R72, R60 ;  /* 0x0000004813027225 */ /* 0x000fc800078e003c */
[----:B------:R-:W-:Y:S01]  /*2840*/  IMAD R21, R19, R73, R4 ;  /* 0x0000004913157224 */ /* 0x000fe200078e0204 */
[----:B------:R-:W-:Y:S01]  /*2850*/  IADD3 R6, P0, R10, R2, RZ ;  /* 0x000000020a067210 */ /* 0x000fe20007f1e0ff */
[----:B-1----:R-:W-:-:S03]  /*2860*/  IMAD R2, R15, R74, RZ ;  /* 0x0000004a0f027224 */ /* 0x002fc600078e02ff */
[----:B------:R-:W-:Y:S01]  /*2870*/  IADD3.X R7, R11, R3, R21, P0, !PT ;  /* 0x000000030b077210 */ /* 0x000fe200007fe415 */
[C---:B------:R-:W-:Y:S02]  /*2880*/  IMAD R71, R14.reuse, R75, R2 ;  /* 0x0000004b0e477224 */ /* 0x040fe400078e0202 */
[----:B------:R-:W-:-:S04]  /*2890*/  IMAD.WIDE.U32 R2, R14, R74, R6 ;  /* 0x0000004a0e027225 */ /* 0x000fc800078e0006 */
[----:B------:R-:W-:Y:S01]  /*28a0*/  IMAD.IADD R3, R3, 0x1, R71 ;  /* 0x0000000103037824 */ /* 0x000fe200078e0247 */
[----:B--2---:R-:W-:-:S04]  /*28b0*/  LEA R8, P0, R2, R76, 0x1 ;  /* 0x0000004c02087211 */ /* 0x004fc800078008ff */
[----:B------:R-:W-:-:S05]  /*28c0*/  LEA.HI.X R9, R2, R77, R3, 0x1, P0 ;  /* 0x0000004d02097211 */ /* 0x000fca00000f0c03 */
[----:B------:R0:W2:Y:S01]  /*28d0*/  @P1 LDG.E.LTC128B.U16 R18, desc[UR56][R8.64] ;  /* 0x0000003808121981 */ /* 0x0000a2000c1e1520 */
[----:B------:R-:W-:Y:S01]  /*28e0*/  IMAD.WIDE.U32 R2, R14, R74, R10 ;  /* 0x0000004a0e027225 */ /* 0x000fe200078e000a */
[----:B------:R-:W-:Y:S02]  /*28f0*/  BSSY B1, `(.L_x_37) ;  /* 0x0000014000017945 */ /* 0x000fe40003800000 */
[----:B------:R-:W-:-:S04]  /*2900*/  IADD3 R12, P0, R60, R2, RZ ;  /* 0x000000023c0c7210 */ /* 0x000fc80007f1e0ff */
[----:B------:R-:W-:Y:S01]  /*2910*/  IADD3.X R13, R61, R71, R3, P0, !PT ;  /* 0x000000473d0d7210 */ /* 0x000fe200007fe403 */
[----:B0-----:R-:W-:Y:S01]  /*2920*/  IMAD.SHL.U32 R8, R74, 0x8, RZ ;  /* 0x000000084a087824 */ /* 0x001fe200078e00ff */
[----:B------:R-:W-:Y:S02]  /*2930*/  LEA R4, P0, R20, UR4, 0x1 ;  /* 0x0000000414047c11 */ /* 0x000fe4000f8008ff */
[----:B------:R-:W-:Y:S01]  /*2940*/  SHF.L.U64.HI R9, R74, 0x3, R75 ;  /* 0x000000034a097819 */ /* 0x000fe2000001024b */
[----:B------:R-:W-:-:S04]  /*2950*/  IMAD.WIDE.U32 R12, R19, R72, R12 ;  /* 0x00000048130c7225 */ /* 0x000fc800078e000c */
[----:B------:R-:W-:Y:S01]  /*2960*/  IMAD.IADD R3, R21, 0x1, R13 ;  /* 0x0000000115037824 */ /* 0x000fe200078e020d */
[----:B------:R-:W-:-:S04]  /*2970*/  LEA R2, P4, R12, R76, 0x1 ;  /* 0x0000004c0c027211 */ /* 0x000fc800078808ff */
[----:B------:R-:W-:Y:S01]  /*2980*/  LEA.HI.X R3, R12, R77, R3, 0x1, P4 ;  /* 0x0000004d0c037211 */ /* 0x000fe200020f0c03 */
[----:B--2---:R-:W-:-:S04]  /*2990*/  IMAD.U32 R5, R18, 0x10000, RZ ;  /* 0x0001000012057824 */ /* 0x004fc800078e00ff */
[----:B------:R-:W-:-:S04]  /*29a0*/  FMUL R5, R5, R56 ;  /* 0x0000003805057220 */ /* 0x000fc80000400000 */
[----:B------:R-:W-:Y:S01]  /*29b0*/  FFMA R24, R24, R23, R5 ;  /* 0x0000001718187223 */ /* 0x000fe20000000005 */
[----:B------:R-:W-:Y:S02]  /*29c0*/  LEA.HI.X R5, R20, UR5, R79, 0x1, P0 ;  /* 0x0000000514057c11 */ /* 0x000fe400080f0c4f */
[----:B------:R-:W-:Y:S02]  /*29d0*/  ISETP.GT.AND P0, PT, R70, 0x1, PT ;  /* 0x000000014600780c */ /* 0x000fe40003f04270 */
[----:B------:R-:W-:Y:S02]  /*29e0*/  F2FP.BF16.F32.PACK_AB R24, RZ, R24 ;  /* 0x00000018ff18723e */ /* 0x000fe400000010ff */
[----:B------:R-:W-:-:S03]  /*29f0*/  ISETP.GT.AND P3, PT, R0, RZ, P0 ;  /* 0x000000ff0000720c */ /* 0x000fc60000764270 */
[----:B------:R0:W-:Y:S10]  /*2a00*/  @P1 STG.E.U16 desc[UR56][R4.64], R24 ;  /* 0x0000001804001986 */ /* 0x0001f4000c101538 */
[----:B------:R-:W-:Y:S05]  /*2a10*/  @!P3 BRA `(.L_x_38) ;  /* 0x000000000004b947 */ /* 0x000fea0003800000 */
[----:B------:R1:W5:Y:S02]  /*2a20*/  LDG.E.LTC128B.U16 R18, desc[UR56][R2.64+0x2] ;  /* 0x0000023802127981 */ /* 0x000364000c1e1520 */
.L_x_38:
[----:B------:R-:W-:Y:S05]  /*2a30*/  BSYNC B1 ;  /* 0x0000000000017941 */ /* 0x000fea0003800000 */
.L_x_37:
[----:B------:R-:W-:Y:S01]  /*2a40*/  IMAD.WIDE.U32 R8, R14, R74, R8 ;  /* 0x0000004a0e087225 */ /* 0x000fe200078e0008 */
[----:B------:R-:W-:-:S03]  /*2a50*/  ISETP.GT.AND P2, PT, R0, 0x8, P2 ;  /* 0x000000080000780c */ /* 0x000fc60001744270 */
[----:B-----5:R-:W-:Y:S01]  /*2a60*/  IMAD.U32 R13, R18, 0x10000, RZ ;  /* 0x00010000120d7824 */ /* 0x020fe200078e00ff */
[----:B------:R-:W-:Y:S01]  /*2a70*/  IADD3 R6, P1, R6, R8, RZ ;  /* 0x0000000806067210 */ /* 0x000fe20007f3e0ff */
[----:B------:R-:W-:Y:S02]  /*2a80*/  IMAD.IADD R71, R71, 0x1, R9 ;  /* 0x0000000147477824 */ /* 0x000fe400078e0209 */
[----:B------:R-:W-:Y:S02]  /*2a90*/  FMUL R12, R13, R56 ;  /* 0x000000380d0c7220 */ /* 0x000fe40000400000 */
[----:B------:R-:W-:Y:S02]  /*2aa0*/  IMAD.X R7, R71, 0x1, R7, P1 ;  /* 0x0000000147077824 */ /* 0x000fe400008e0607 */
[----:B------:R-:W-:Y:S01]  /*2ab0*/  FFMA R25, R25, R23, R12 ;  /* 0x0000001719197223 */ /* 0x000fe2000000000c */
[----:B------:R-:W-:-:S04]  /*2ac0*/  LEA R12, P1, R6, R76, 0x1 ;  /* 0x0000004c060c7211 */ /* 0x000fc800078208ff */
[----:B------:R-:W-:Y:S02]  /*2ad0*/  F2FP.BF16.F32.PACK_AB R25, RZ, R25 ;  /* 0x00000019ff19723e */ /* 0x000fe400000010ff */
[----:B------:R-:W-:-:S03]  /*2ae0*/  LEA.HI.X R13, R6, R77, R7, 0x1, P1 ;  /* 0x0000004d060d7211 */ /* 0x000fc600008f0c07 */
[----:B------:R2:W-:Y:S04]  /*2af0*/  @P3 STG.E.U16 desc[UR56][R4.64+0x2], R25 ;  /* 0x0000021904003986 */ /* 0x0005e8000c101538 */
[----:B------:R-:W3:Y:S01]  /*2b00*/  @P2 LDG.E.LTC128B.U16 R18, desc[UR56][R12.64] ;  /* 0x000000380c122981 */ /* 0x000ee2000c1e1520 */
[----:B------:R-:W-:Y:S01]  /*2b10*/  IADD3 R10, P1, P3, R60, R8, R10 ;  /* 0x000000083c0a7210 */ /* 0x000fe20007b3e00a */
[----:B------:R-:W-:Y:S01]  /*2b20*/  BSSY B1, `(.L_x_39) ;  /* 0x0000011000017945 */ /* 0x000fe20003800000 */
[C---:B------:R-:W-:Y:S02]  /*2b30*/  SHF.L.U64.HI R9, R62.reuse, 0x1, R57 ;  /* 0x000000013e097819 */ /* 0x040fe40000010239 */
[----:B------:R-:W-:Y:S02]  /*2b40*/  IADD3.X R11, R61, R71, R11, P1, P3 ;  /* 0x000000473d0b7210 */ /* 0x000fe40000fe640b */
[----:B------:R-:W-:-:S02]  /*2b50*/  LEA R8, P1, R62, R4, 0x1 ;  /* 0x000000043e087211 */ /* 0x000fc400078208ff */
[----:B------:R-:W-:Y:S01]  /*2b60*/  ISETP.GT.AND P0, PT, R0, 0x8, P0 ;  /* 0x000000080000780c */ /* 0x000fe20000704270 */
[----:B------:R-:W-:-:S04]  /*2b70*/  IMAD.WIDE.U32 R10, R19, R72, R10 ;  /* 0x00000048130a7225 */ /* 0x000fc800078e000a */
[----:B------:R-:W-:Y:S01]  /*2b80*/  IMAD.X R9, R9, 0x1, R5, P1 ;  /* 0x0000000109097824 */ /* 0x000fe200008e0605 */
[----:B------:R-:W-:Y:S01]  /*2b90*/  LEA R6, P3, R10, R76, 0x1 ;  /* 0x0000004c0a067211 */ /* 0x000fe200078608ff */
[----:B------:R-:W-:Y:S02]  /*2ba0*/  IMAD.IADD R11, R21, 0x1, R11 ;  /* 0x00000001150b7824 */ /* 0x000fe400078e020b */
[----:B---3--:R-:W-:-:S04]  /*2bb0*/  IMAD.U32 R7, R18, 0x10000, RZ ;  /* 0x0001000012077824 */ /* 0x008fc800078e00ff */
[----:B------:R-:W-:-:S04]  /*2bc0*/  FMUL R7, R7, R56 ;  /* 0x0000003807077220 */ /* 0x000fc80000400000 */
[----:B------:R-:W-:-:S05]  /*2bd0*/  FFMA R7, R26, R23, R7 ;  /* 0x000000171a077223 */ /* 0x000fca0000000007 */
[----:B------:R-:W-:Y:S02]  /*2be0*/  F2FP.BF16.F32.PACK_AB R12, RZ, R7 ;  /* 0x00000007ff0c723e */ /* 0x000fe400000010ff */
[----:B------:R-:W-:-:S03]  /*2bf0*/  LEA.HI.X R7, R10, R77, R11, 0x1, P3 ;  /* 0x0000004d0a077211 */ /* 0x000fc600018f0c0b */
[----:B------:R2:W-:Y:S01]  /*2c00*/  @P2 STG.E.U16 desc[UR56][R8.64], R12 ;  /* 0x0000000c08002986 */ /* 0x0005e2000c101538 */
[----:B------:R-:W-:Y:S05]  /*2c10*/  @!P0 BRA `(.L_x_40) ;  /* 0x0000000000048947 */ /* 0x000fea0003800000 */
[----:B------:R3:W5:Y:S02]  /*2c20*/  LDG.E.LTC128B.U16 R18, desc[UR56][R6.64+0x2] ;  /* 0x0000023806127981 */ /* 0x000764000c1e1520 */
.L_x_40:
[----:B------:R-:W-:Y:S05]  /*2c30*/  BSYNC B1 ;  /* 0x0000000000017941 */ /* 0x000fea0003800000 */
.L_x_39:
[----:B-----5:R-:W-:Y:S01]  /*2c40*/  IMAD.U32 R11, R18, 0x10000, RZ ;  /* 0x00010000120b7824 */ /* 0x020fe200078e00ff */
[----:B------:R-:W-:Y:S01]  /*2c50*/  ISETP.GT.AND P1, PT, R70, 0x8, PT ;  /* 0x000000084600780c */ /* 0x000fe20003f24270 */
[----:B------:R-:W-:Y:S02]  /*2c60*/  BSSY B1, `(.L_x_41) ;  /* 0x0000008000017945 */ /* 0x000fe40003800000 */
[----:B------:R-:W-:Y:S01]  /*2c70*/  FMUL R10, R11, R56 ;  /* 0x000000380b0a7220 */ /* 0x000fe20000400000 */
[----:B------:R-:W-:-:S03]  /*2c80*/  ISETP.GT.AND P2, PT, R0, RZ, P1 ;  /* 0x000000ff0000720c */ /* 0x000fc60000f44270 */
[----:B------:R-:W-:-:S05]  /*2c90*/  FFMA R10, R27, R23, R10 ;  /* 0x000000171b0a7223 */ /* 0x000fca000000000a */
[----:B------:R-:W-:-:S05]  /*2ca0*/  F2FP.BF16.F32.PACK_AB R10, RZ, R10 ;  /* 0x0000000aff0a723e */ /* 0x000fca00000010ff */
[----:B------:R4:W-:Y:S01]  /*2cb0*/  @P0 STG.E.U16 desc[UR56][R8.64+0x2], R10 ;  /* 0x0000020a08000986 */ /* 0x0009e2000c101538 */
[----:B------:R-:W-:Y:S05]  /*2cc0*/  @!P2 BRA `(.L_x_42) ;  /* 0x000000000004a947 */ /* 0x000fea0003800000 */
[----:B------:R0:W5:Y:S02]  /*2cd0*/  LDG.E.LTC128B.U16 R18, desc[UR56][R2.64+0x10] ;  /* 0x0000103802127981 */ /* 0x000164000c1e1520 */
.L_x_42:
[----:B------:R-:W-:Y:S05]  /*2ce0*/  BSYNC B1 ;  /* 0x0000000000017941 */ /* 0x000fea0003800000 */
.L_x_41:
        /* <DEDUP_REMOVED lines=10> */
.L_x_44:
[----:B------:R-:W-:Y:S05]  /*2d90*/  BSYNC B1 ;  /* 0x0000000000017941 */ /* 0x000fea0003800000 */
.L_x_43:
[----:B0----5:R-:W-:Y:S01]  /*2da0*/  IMAD.U32 R11, R18, 0x10000, RZ ;  /* 0x00010000120b7824 */ /* 0x021fe200078e00ff */
[----:B------:R-:W-:Y:S01]  /*2db0*/  ISETP.GT.AND P1, PT, R0, 0x8, P1 ;  /* 0x000000080000780c */ /* 0x000fe20000f24270 */
[----:B------:R-:W-:Y:S02]  /*2dc0*/  BSSY B1, `(.L_x_45) ;  /* 0x0000007000017945 */ /* 0x000fe40003800000 */
[----:B----4-:R-:W-:-:S04]  /*2dd0*/  FMUL R10, R11, R56 ;  /* 0x000000380b0a7220 */ /* 0x010fc80000400000 */
[----:B------:R-:W-:-:S05]  /*2de0*/  FFMA R10, R29, R23, R10 ;  /* 0x000000171d0a7223 */ /* 0x000fca000000000a */
[----:B------:R-:W-:-:S05]  /*2df0*/  F2FP.BF16.F32.PACK_AB R10, RZ, R10 ;  /* 0x0000000aff0a723e */ /* 0x000fca00000010ff */
[----:B------:R0:W-:Y:S01]  /*2e00*/  @P3 STG.E.U16 desc[UR56][R4.64+0x12], R10 ;  /* 0x0000120a04003986 */ /* 0x0001e2000c101538 */
[----:B------:R-:W-:Y:S05]  /*2e10*/  @!P1 BRA `(.L_x_46) ;  /* 0x0000000000049947 */ /* 0x000fea0003800000 */
[----:B------:R4:W5:Y:S02]  /*2e20*/  LDG.E.LTC128B.U16 R18, desc[UR56][R6.64+0x10] ;  /* 0x0000103806127981 */ /* 0x000964000c1e1520 */
.L_x_46:
[----:B------:R-:W-:Y:S05]  /*2e30*/  BSYNC B1 ;  /* 0x0000000000017941 */ /* 0x000fea0003800000 */
.L_x_45:
[----:B-----5:R-:W-:Y:S01]  /*2e40*/  IMAD.U32 R11, R18, 0x10000, RZ ;  /* 0x00010000120b7824 */ /* 0x020fe200078e00ff */
[----:B------:R-:W-:Y:S01]  /*2e50*/  ISETP.GT.AND P0, PT, R0, 0x8, P0 ;  /* 0x000000080000780c */ /* 0x000fe20000704270 */
[----:B------:R-:W-:Y:S02]  /*2e60*/  BSSY B1, `(.L_x_47) ;  /* 0x0000007000017945 */ /* 0x000fe40003800000 */
[----:B------:R-:W-:-:S04]  /*2e70*/  FMUL R11, R11, R56 ;  /* 0x000000380b0b7220 */ /* 0x000fc80000400000 */
[----:B------:R-:W-:-:S05]  /*2e80*/  FFMA R11, R30, R23, R11 ;  /* 0x000000171e0b7223 */ /* 0x000fca000000000b */
[----:B------:R-:W-:-:S05]  /*2e90*/  F2FP.BF16.F32.PACK_AB R11, RZ, R11 ;  /* 0x0000000bff0b723e */ /* 0x000fca00000010ff */
[----:B------:R0:W-:Y:S01]  /*2ea0*/  @P1 STG.E.U16 desc[UR56][R8.64+0x10], R11 ;  /* 0x0000100b08001986 */ /* 0x0001e2000c101538 */
[----:B------:R-:W-:Y:S05]  /*2eb0*/  @!P0 BRA `(.L_x_48) ;  /* 0x0000000000048947 */ /* 0x000fea0003800000 */
[----:B------:R0:W5:Y:S02]  /*2ec0*/  LDG.E.LTC128B.U16 R18, desc[UR56][R6.64+0x12] ;  /* 0x0000123806127981 */ /* 0x000164000c1e1520 */
.L_x_48:
[----:B------:R-:W-:Y:S05]  /*2ed0*/  BSYNC B1 ;  /* 0x0000000000017941 */ /* 0x000fea0003800000 */
.L_x_47:
[----:B0----5:R-:W-:Y:S01]  /*2ee0*/  IMAD.U32 R11, R18, 0x10000, RZ ;  /* 0x00010000120b7824 */ /* 0x021fe200078e00ff */
        /* <DEDUP_REMOVED lines=9> */
.L_x_50:
[----:B------:R-:W-:Y:S05]  /*2f80*/  BSYNC B1 ;  /* 0x0000000000017941 */ /* 0x000fea0003800000 */
.L_x_49:
        /* <DEDUP_REMOVED lines=10> */
.L_x_52:
[----:B------:R-:W-:Y:S05]  /*3030*/  BSYNC B1 ;  /* 0x0000000000017941 */ /* 0x000fea0003800000 */
.L_x_51:
[----:B0----5:R-:W-:Y:S01]  /*3040*/  IMAD.U32 R11, R18, 0x10000, RZ ;  /* 0x00010000120b7824 */ /* 0x021fe200078e00ff */
        /* <DEDUP_REMOVED lines=8> */
.L_x_54:
[----:B------:R-:W-:Y:S05]  /*30d0*/  BSYNC B1 ;  /* 0x0000000000017941 */ /* 0x000fea0003800000 */
.L_x_53:
        /* <DEDUP_REMOVED lines=9> */
.L_x_56:
[----:B------:R-:W-:Y:S05]  /*3170*/  BSYNC B1 ;  /* 0x0000000000017941 */ /* 0x000fea0003800000 */
.L_x_55:
        /* <DEDUP_REMOVED lines=10> */
.L_x_58:
[----:B------:R-:W-:Y:S05]  /*3220*/  BSYNC B1 ;  /* 0x0000000000017941 */ /* 0x000fea0003800000 */
.L_x_57:
        /* <DEDUP_REMOVED lines=10> */
.L_x_60:
[----:B------:R-:W-:Y:S05]  /*32d0*/  BSYNC B1 ;  /* 0x0000000000017941 */ /* 0x000fea0003800000 */
.L_x_59:
        /* <DEDUP_REMOVED lines=9> */
.L_x_62:
[----:B------:R-:W-:Y:S05]  /*3370*/  BSYNC B1 ;  /* 0x0000000000017941 */ /* 0x000fea0003800000 */
.L_x_61:
        /* <DEDUP_REMOVED lines=9> */
.L_x_64:
[----:B------:R-:W-:Y:S05]  /*3410*/  BSYNC B1 ;  /* 0x0000000000017941 */ /* 0x000fea0003800000 */
.L_x_63:
        /* <DEDUP_REMOVED lines=10> */
.L_x_66:
[----:B------:R-:W-:Y:S05]  /*34c0*/  BSYNC B1 ;  /* 0x0000000000017941 */ /* 0x000fea0003800000 */
.L_x_65:
        /* <DEDUP_REMOVED lines=10> */
.L_x_68:
[----:B------:R-:W-:Y:S05]  /*3570*/  BSYNC B1 ;  /* 0x0000000000017941 */ /* 0x000fea0003800000 */
.L_x_67:
        /* <DEDUP_REMOVED lines=9> */
.L_x_70:
[----:B------:R-:W-:Y:S05]  /*3610*/  BSYNC B1 ;  /* 0x0000000000017941 */ /* 0x000fea0003800000 */
.L_x_69:
        /* <DEDUP_REMOVED lines=9> */
.L_x_72:
[----:B------:R-:W-:Y:S05]  /*36b0*/  BSYNC B1 ;  /* 0x0000000000017941 */ /* 0x000fea0003800000 */
.L_x_71:
        /* <DEDUP_REMOVED lines=10> */
.L_x_74:
[----:B------:R-:W-:Y:S05]  /*3760*/  BSYNC B1 ;  /* 0x0000000000017941 */ /* 0x000fea0003800000 */
.L_x_73:
        /* <DEDUP_REMOVED lines=10> */
.L_x_76:
[----:B------:R-:W-:Y:S05]  /*3810*/  BSYNC B1 ;  /* 0x0000000000017941 */ /* 0x000fea0003800000 */
.L_x_75:
        /* <DEDUP_REMOVED lines=9> */
.L_x_78:
[----:B------:R-:W-:Y:S05]  /*38b0*/  BSYNC B1 ;  /* 0x0000000000017941 */ /* 0x000fea0003800000 */
.L_x_77:
        /* <DEDUP_REMOVED lines=9> */
.L_x_80:
[----:B------:R-:W-:Y:S05]  /*3950*/  BSYNC B1 ;  /* 0x0000000000017941 */ /* 0x000fea0003800000 */
.L_x_79:
        /* <DEDUP_REMOVED lines=10> */
.L_x_82:
[----:B------:R-:W-:Y:S05]  /*3a00*/  BSYNC B1 ;  /* 0x0000000000017941 */ /* 0x000fea0003800000 */
.L_x_81:
        /* <DEDUP_REMOVED lines=10> */
.L_x_84:
[----:B------:R-:W-:Y:S05]  /*3ab0*/  BSYNC B1 ;  /* 0x0000000000017941 */ /* 0x000fea0003800000 */
.L_x_83:
        /* <DEDUP_REMOVED lines=9> */
.L_x_86:
[----:B------:R-:W-:Y:S05]  /*3b50*/  BSYNC B1 ;  /* 0x0000000000017941 */ /* 0x000fea0003800000 */
.L_x_85:
        /* <DEDUP_REMOVED lines=9> */
.L_x_88:
[----:B------:R-:W-:Y:S05]  /*3bf0*/  BSYNC B1 ;  /* 0x0000000000017941 */ /* 0x000fea0003800000 */
.L_x_87:
        /* <DEDUP_REMOVED lines=10> */
.L_x_90:
[----:B------:R-:W-:Y:S05]  /*3ca0*/  BSYNC B1 ;  /* 0x0000000000017941 */ /* 0x000fea0003800000 */
.L_x_89:
        /* <DEDUP_REMOVED lines=10> */
.L_x_92:
[----:B------:R-:W-:Y:S05]  /*3d50*/  BSYNC B1 ;  /* 0x0000000000017941 */ /* 0x000fea0003800000 */
.L_x_91:
[----:B01---5:R-:W-:Y:S01]  /*3d60*/  IMAD.U32 R3, R18, 0x10000, RZ ;  /* 0x0001000012037824 */ /* 0x023fe200078e00ff */
        /* <DEDUP_REMOVED lines=8> */
.L_x_94:
[----:B------:R-:W-:Y:S05]  /*3df0*/  BSYNC B1 ;  /* 0x0000000000017941 */ /* 0x000fea0003800000 */
.L_x_93:
[----:B-----5:R-:W-:Y:S01]  /*3e00*/  IMAD.U32 R3, R18, 0x10000, RZ ;  /* 0x0001000012037824 */ /* 0x020fe200078e00ff */
[----:B------:R-:W-:Y:S01]  /*3e10*/  ISETP.GT.AND P0, PT, R0, 0x8, P0 ;  /* 0x000000080000780c */ /* 0x000fe20000704270 */
[----:B0-----:R-:W-:Y:S01]  /*3e20*/  @P1 IMAD.MOV.U32 R2, RZ, RZ, R8 ;  /* 0x000000ffff021224 */ /* 0x001fe200078e0008 */
[----:B------:R-:W-:Y:S01]  /*3e30*/  BSSY B1, `(.L_x_95) ;  /* 0x0000009000017945 */ /* 0x000fe20003800000 */
[----:B------:R-:W-:-:S04]  /*3e40*/  FMUL R3, R3, R56 ;  /* 0x0000003803037220 */ /* 0x000fc80000400000 */
[----:B------:R-:W-:-:S05]  /*3e50*/  FFMA R3, R54, R23, R3 ;  /* 0x0000001736037223 */ /* 0x000fca0000000003 */
[----:B------:R-:W-:-:S04]  /*3e60*/  F2FP.BF16.F32.PACK_AB R3, RZ, R3 ;  /* 0x00000003ff03723e */ /* 0x000fc800000010ff */
[----:B--2---:R-:W-:Y:S01]  /*3e70*/  PRMT R4, R3, 0x7610, R4 ;  /* 0x0000761003047816 */ /* 0x004fe20000000004 */
[----:B------:R-:W-:-:S05]  /*3e80*/  @P1 IMAD.MOV.U32 R3, RZ, RZ, R9 ;  /* 0x000000ffff031224 */ /* 0x000fca00078e0009 */
[----:B------:R0:W-:Y:S01]  /*3e90*/  @P1 STG.E.U16 desc[UR56][R2.64+0x70], R4 ;  /* 0x0000700402001986 */ /* 0x0001e2000c101538 */
[----:B------:R-:W-:Y:S05]  /*3ea0*/  @!P0 BRA `(.L_x_96) ;  /* 0x0000000000048947 */ /* 0x000fea0003800000 */
[----:B------:R2:W5:Y:S02]  /*3eb0*/  LDG.E.LTC128B.U16 R18, desc[UR56][R6.64+0x72] ;  /* 0x0000723806127981 */ /* 0x000564000c1e1520 */
.L_x_96:
[----:B------:R-:W-:Y:S05]  /*3ec0*/  BSYNC B1 ;  /* 0x0000000000017941 */ /* 0x000fea0003800000 */
.L_x_95:
[----:B------:R-:W-:Y:S05]  /*3ed0*/  @!P0 BRA `(.L_x_97) ;  /* 0x0000000800708947 */ /* 0x000fea0003800000 */
[----:B0----5:R-:W-:-:S04]  /*3ee0*/  IMAD.U32 R3, R18, 0x10000, RZ ;  /* 0x0001000012037824 */ /* 0x021fc800078e00ff */
[----:B------:R-:W-:-:S04]  /*3ef0*/  FMUL R0, R3, R56 ;  /* 0x0000003803007220 */ /* 0x000fc80000400000 */
[----:B------:R-:W-:-:S05]  /*3f00*/  FFMA R0, R55, R23, R0 ;  /* 0x0000001737007223 */ /* 0x000fca0000000000 */
[----:B------:R-:W-:-:S05]  /*3f10*/  F2FP.BF16.F32.PACK_AB R0, RZ, R0 ;  /* 0x00000000ff00723e */ /* 0x000fca00000010ff */
[----:B------:R0:W-:Y:S01]  /*3f20*/  STG.E.U16 desc[UR56][R8.64+0x72], R0 ;  /* 0x0000720008007986 */ /* 0x0001e2000c101538 */
[----:B------:R-:W-:Y:S05]  /*3f30*/  BRA `(.L_x_97) ;  /* 0x0000000800587947 */ /* 0x000fea0003800000 */
.L_x_36:
[----:B------:R-:W-:Y:S01]  /*3f40*/  ISETP.GT.AND P3, PT, R70, 0x1, PT ;  /* 0x000000014600780c */ /* 0x000fe20003f64270 */
[----:B------:R-:W-:Y:S01]  /*3f50*/  ULDC.64 UR4, c[0x0][0x5c0] ;  /* 0x0001700000047ab9 */ /* 0x000fe20000000a00 */
[-C--:B------:R-:W-:Y:S01]  /*3f60*/  FMUL R24, R24, R23.reuse ;  /* 0x0000001718187220 */ /* 0x080fe20000400000 */
[----:B------:R-:W-:Y:S01]  /*3f70*/  LEA R2, P4, R20, UR4, 0x1 ;  /* 0x0000000414027c11 */ /* 0x000fe2000f8808ff */
[-C--:B------:R-:W-:Y:S01]  /*3f80*/  FMUL R25, R25, R23.reuse ;  /* 0x0000001719197220 */ /* 0x080fe20000400000 */
[----:B------:R-:W-:Y:S01]  /*3f90*/  ISETP.GT.AND P0, PT, R0, RZ, P3 ;  /* 0x000000ff0000720c */ /* 0x000fe20001f04270 */
[-C--:B------:R-:W-:Y:S01]  /*3fa0*/  FMUL R26, R26, R23.reuse ;  /* 0x000000171a1a7220 */ /* 0x080fe20000400000 */
[----:B------:R-:W-:Y:S01]  /*3fb0*/  F2FP.BF16.F32.PACK_AB R24, RZ, R24 ;  /* 0x00000018ff18723e */ /* 0x000fe200000010ff */
[-C--:B------:R-:W-:Y:S01]  /*3fc0*/  FMUL R27, R27, R23.reuse ;  /* 0x000000171b1b7220 */ /* 0x080fe20000400000 */
[----:B------:R-:W-:Y:S01]  /*3fd0*/  LEA.HI.X R3, R20, UR5, R79, 0x1, P4 ;  /* 0x0000000514037c11 */ /* 0x000fe2000a0f0c4f */
[----:B------:R-:W-:Y:S01]  /*3fe0*/  FMUL R28, R28, R23 ;  /* 0x000000171c1c7220 */ /* 0x000fe20000400000 */
[----:B------:R-:W-:Y:S01]  /*3ff0*/  F2FP.BF16.F32.PACK_AB R25, RZ, R25 ;  /* 0x00000019ff19723e */ /* 0x000fe200000010ff */
[-C--:B------:R-:W-:Y:S01]  /*4000*/  FMUL R29, R29, R23.reuse ;  /* 0x000000171d1d7220 */ /* 0x080fe20000400000 */
[----:B------:R-:W-:Y:S01]  /*4010*/  ISETP.GT.AND P2, PT, R0, 0x8, P2 ;  /* 0x000000080000780c */ /* 0x000fe20001744270 */
[----:B------:R-:W-:Y:S01]  /*4020*/  @P1 STG.E.U16 desc[UR56][R2.64], R24 ;  /* 0x0000001802001986 */ /* 0x000fe2000c101538 */
[----:B------:R-:W-:Y:S01]  /*4030*/  ISETP.GT.AND P1, PT, R70, 0x8, PT ;  /* 0x000000084600780c */ /* 0x000fe20003f24270 */
[-C--:B------:R-:W-:Y:S01]  /*4040*/  FMUL R30, R30, R23.reuse ;  /* 0x000000171e1e7220 */ /* 0x080fe20000400000 */
[C---:B------:R-:W-:Y:S01]  /*4050*/  SHF.L.U64.HI R5, R62.reuse, 0x1, R57 ;  /* 0x000000013e057819 */ /* 0x040fe20000010239 */
[----:B------:R-:W-:Y:S01]  /*4060*/  @P0 STG.E.U16 desc[UR56][R2.64+0x2], R25 ;  /* 0x0000021902000986 */ /* 0x000fe2000c101538 */
[----:B------:R-:W-:Y:S01]  /*4070*/  LEA R4, P5, R62, R2, 0x1 ;  /* 0x000000023e047211 */ /* 0x000fe200078a08ff */
[-C--:B------:R-:W-:Y:S01]  /*4080*/  FMUL R31, R31, R23.reuse ;  /* 0x000000171f1f7220 */ /* 0x080fe20000400000 */
[----:B------:R-:W-:Y:S01]  /*4090*/  ISETP.GT.AND P3, PT, R0, 0x8, P3 ;  /* 0x000000080000780c */ /* 0x000fe20001f64270 */
[-C--:B------:R-:W-:Y:S01]  /*40a0*/  FMUL R32, R32, R23.reuse ;  /* 0x0000001720207220 */ /* 0x080fe20000400000 */
[----:B------:R-:W-:Y:S01]  /*40b0*/  ISETP.GT.AND P0, PT, R70, 0x9, PT ;  /* 0x000000094600780c */ /* 0x000fe20003f04270 */
[----:B------:R-:W-:Y:S01]  /*40c0*/  IMAD.X R5, R5, 0x1, R3, P5 ;  /* 0x0000000105057824 */ /* 0x000fe200028e0603 */
[----:B------:R-:W-:Y:S01]  /*40d0*/  ISETP.GT.AND P4, PT, R0, RZ, P1 ;  /* 0x000000ff0000720c */ /* 0x000fe20000f84270 */
[-C--:B------:R-:W-:Y:S01]  /*40e0*/  FMUL R33, R33, R23.reuse ;  /* 0x0000001721217220 */ /* 0x080fe20000400000 */
[----:B------:R-:W-:Y:S01]  /*40f0*/  F2FP.BF16.F32.PACK_AB R26, RZ, R26 ;  /* 0x0000001aff1a723e */ /* 0x000fe200000010ff */
[-C--:B------:R-:W-:Y:S01]  /*4100*/  FMUL R34, R34, R23.reuse ;  /* 0x0000001722227220 */ /* 0x080fe20000400000 */
[----:B------:R-:W-:Y:S01]  /*4110*/  ISETP.GT.AND P5, PT, R0, RZ, P0 ;  /* 0x000000ff0000720c */ /* 0x000fe200007a4270 */
[----:B------:R-:W-:Y:S01]  /*4120*/  FMUL R35, R35, R23 ;  /* 0x0000001723237220 */ /* 0x000fe20000400000 */
[----:B------:R-:W-:Y:S01]  /*4130*/  F2FP.BF16.F32.PACK_AB R27, RZ, R27 ;  /* 0x0000001bff1b723e */ /* 0x000fe200000010ff */
[----:B------:R-:W-:Y:S01]  /*4140*/  @P2 STG.E.U16 desc[UR56][R4.64], R26 ;  /* 0x0000001a04002986 */ /* 0x000fe2000c101538 */
[----:B------:R-:W-:Y:S01]  /*4150*/  F2FP.BF16.F32.PACK_AB R28, RZ, R28 ;  /* 0x0000001cff1c723e */ /* 0x000fe200000010ff */
[-C--:B------:R-:W-:Y:S01]  /*4160*/  FMUL R36, R36, R23.reuse ;  /* 0x0000001724247220 */ /* 0x080fe20000400000 */
[----:B------:R-:W-:Y:S01]  /*4170*/  ISETP.GT.AND P2, PT, R0, 0x8, P1 ;  /* 0x000000080000780c */ /* 0x000fe20000f44270 */
[----:B------:R-:W-:Y:S01]  /*4180*/  @P3 STG.E.U16 desc[UR56][R4.64+0x2], R27 ;  /* 0x0000021b04003986 */ /* 0x000fe2000c101538 */
[----:B------:R-:W-:Y:S01]  /*4190*/  ISETP.GT.AND P1, PT, R70, 0x10, PT ;  /* 0x000000104600780c */ /* 0x000fe20003f24270 */
[----:B------:R-:W-:Y:S01]  /*41a0*/  FMUL R37, R37, R23 ;  /* 0x0000001725257220 */ /* 0x000fe20000400000 */
[----:B------:R-:W-:Y:S01]  /*41b0*/  F2FP.BF16.F32.PACK_AB R29, RZ, R29 ;  /* 0x0000001dff1d723e */ /* 0x000fe200000010ff */
[----:B------:R-:W-:Y:S01]  /*41c0*/  @P4 STG.E.U16 desc[UR56][R2.64+0x10], R28 ;  /* 0x0000101c02004986 */ /* 0x000fe2000c101538 */
[----:B------:R-:W-:Y:S01]  /*41d0*/  ISETP.GT.AND P3, PT, R0, 0x8, P0 ;  /* 0x000000080000780c */ /* 0x000fe20000764270 */
[-C--:B------:R-:W-:Y:S01]  /*41e0*/  FMUL R38, R38, R23.reuse ;  /* 0x0000001726267220 */ /* 0x080fe20000400000 */
[----:B------:R-:W-:Y:S01]  /*41f0*/  ISETP.GT.AND P0, PT, R70, 0x11, PT ;  /* 0x000000114600780c */ /* 0x000fe20003f04270 */
[----:B------:R-:W-:Y:S01]  /*4200*/  @P5 STG.E.U16 desc[UR56][R2.64+0x12], R29 ;  /* 0x0000121d02005986 */ /* 0x000fe2000c101538 */
        /* <DEDUP_REMOVED lines=40> */
[C---:B------:R-:W-:Y:S01]  /*4490*/  ISETP.GT.AND P4, PT, R0.reuse, RZ, P1 ;  /* 0x000000ff0000720c */ /* 0x040fe20000f84270 */
[-C--:B------:R-:W-:Y:S01]  /*44a0*/  FMUL R51, R51, R23.reuse ;  /* 0x0000001733337220 */ /* 0x080fe20000400000 */
[----:B------:R-:W-:Y:S01]  /*44b0*/  ISETP.GT.AND P5, PT, R0, RZ, P0 ;  /* 0x000000ff0000720c */ /* 0x000fe200007a4270 */
[-C--:B------:R-:W-:Y:S01]  /*44c0*/  FMUL R52, R52, R23.reuse ;  /* 0x0000001734347220 */ /* 0x080fe20000400000 */
[----:B------:R-:W-:Y:S01]  /*44d0*/  F2FP.BF16.F32.PACK_AB R38, RZ, R38 ;  /* 0x00000026ff26723e */ /* 0x000fe200000010ff */
[----:B------:R-:W-:Y:S01]  /*44e0*/  FMUL R53, R53, R23 ;  /* 0x0000001735357220 */ /* 0x000fe20000400000 */
[----:B------:R-:W-:Y:S01]  /*44f0*/  F2FP.BF16.F32.PACK_AB R39, RZ, R39 ;  /* 0x00000027ff27723e */ /* 0x000fe200000010ff */
[----:B------:R-:W-:Y:S01]  /*4500*/  FMUL R54, R54, R23 ;  /* 0x0000001736367220 */ /* 0x000fe20000400000 */
[----:B------:R-:W-:Y:S01]  /*4510*/  F2FP.BF16.F32.PACK_AB R40, RZ, R40 ;  /* 0x00000028ff28723e */ /* 0x000fe200000010ff */
[----:B------:R-:W-:Y:S01]  /*4520*/  @P2 STG.E.U16 desc[UR56][R4.64+0x30], R38 ;  /* 0x0000302604002986 */ /* 0x000fe2000c101538 */
[----:B------:R-:W-:Y:S01]  /*4530*/  F2FP.BF16.F32.PACK_AB R41, RZ, R41 ;  /* 0x00000029ff29723e */ /* 0x000fe200000010ff */
[----:B------:R-:W-:Y:S01]  /*4540*/  FMUL R55, R55, R23 ;  /* 0x0000001737377220 */ /* 0x000fe20000400000 */
[C---:B------:R-:W-:Y:S01]  /*4550*/  ISETP.GT.AND P1, PT, R0.reuse, 0x8, P1 ;  /* 0x000000080000780c */ /* 0x040fe20000f24270 */
[----:B------:R-:W-:Y:S01]  /*4560*/  @P3 STG.E.U16 desc[UR56][R4.64+0x32], R39 ;  /* 0x0000322704003986 */ /* 0x000fe2000c101538 */
[----:B------:R-:W-:-:S02]  /*4570*/  ISETP.GT.AND P2, PT, R0, 0x8, P0 ;  /* 0x000000080000780c */ /* 0x000fc40000744270 */
[----:B------:R-:W-:Y:S01]  /*4580*/  F2FP.BF16.F32.PACK_AB R42, RZ, R42 ;  /* 0x0000002aff2a723e */ /* 0x000fe200000010ff */
[----:B------:R-:W-:Y:S01]  /*4590*/  @P4 STG.E.U16 desc[UR56][R2.64+0x40], R40 ;  /* 0x0000402802004986 */ /* 0x000fe2000c101538 */
[C---:B------:R-:W-:Y:S02]  /*45a0*/  ISETP.GT.AND P4, PT, R70.reuse, 0x28, PT ;  /* 0x000000284600780c */ /* 0x040fe40003f84270 */
[----:B------:R-:W-:Y:S01]  /*45b0*/  ISETP.GT.AND P0, PT, R70, 0x29, PT ;  /* 0x000000294600780c */ /* 0x000fe20003f04270 */
[----:B------:R-:W-:Y:S01]  /*45c0*/  @P5 STG.E.U16 desc[UR56][R2.64+0x42], R41 ;  /* 0x0000422902005986 */ /* 0x000fe2000c101538 */
[----:B------:R-:W-:Y:S02]  /*45d0*/  ISETP.GT.AND P5, PT, R0, RZ, P4 ;  /* 0x000000ff0000720c */ /* 0x000fe400027a4270 */
[----:B------:R-:W-:Y:S01]  /*45e0*/  F2FP.BF16.F32.PACK_AB R43, RZ, R43 ;  /* 0x0000002bff2b723e */ /* 0x000fe200000010ff */
[----:B------:R-:W-:Y:S01]  /*45f0*/  @P1 STG.E.U16 desc[UR56][R4.64+0x40], R42 ;  /* 0x0000402a04001986 */ /* 0x000fe2000c101538 */
[----:B------:R-:W-:-:S02]  /*4600*/  F2FP.BF16.F32.PACK_AB R44, RZ, R44 ;  /* 0x0000002cff2c723e */ /* 0x000fc400000010ff */
[C---:B------:R-:W-:Y:S01]  /*4610*/  ISETP.GT.AND P3, PT, R0.reuse, RZ, P0 ;  /* 0x000000ff0000720c */ /* 0x040fe20000764270 */
[----:B------:R-:W-:Y:S01]  /*4620*/  @P2 STG.E.U16 desc[UR56][R4.64+0x42], R43 ;  /* 0x0000422b04002986 */ /* 0x000fe2000c101538 */
[C---:B------:R-:W-:Y:S02]  /*4630*/  ISETP.GT.AND P4, PT, R0.reuse, 0x8, P4 ;  /* 0x000000080000780c */ /* 0x040fe40002784270 */
[----:B------:R-:W-:Y:S02]  /*4640*/  F2FP.BF16.F32.PACK_AB R45, RZ, R45 ;  /* 0x0000002dff2d723e */ /* 0x000fe400000010ff */
[----:B------:R-:W-:Y:S01]  /*4650*/  F2FP.BF16.F32.PACK_AB R46, RZ, R46 ;  /* 0x0000002eff2e723e */ /* 0x000fe200000010ff */
[----:B------:R-:W-:Y:S01]  /*4660*/  @P5 STG.E.U16 desc[UR56][R2.64+0x50], R44 ;  /* 0x0000502c02005986 */ /* 0x000fe2000c101538 */
[----:B------:R-:W-:Y:S02]  /*4670*/  ISETP.GT.AND P5, PT, R0, 0x8, P0 ;  /* 0x000000080000780c */ /* 0x000fe400007a4270 */
[----:B------:R-:W-:-:S02]  /*4680*/  F2FP.BF16.F32.PACK_AB R47, RZ, R47 ;  /* 0x0000002fff2f723e */ /* 0x000fc400000010ff */
[C---:B------:R-:W-:Y:S01]  /*4690*/  ISETP.GT.AND P2, PT, R70.reuse, 0x31, PT ;  /* 0x000000314600780c */ /* 0x040fe20003f44270 */
[----:B------:R-:W-:Y:S01]  /*46a0*/  @P3 STG.E.U16 desc[UR56][R2.64+0x52], R45 ;  /* 0x0000522d02003986 */ /* 0x000fe2000c101538 */
[----:B------:R-:W-:Y:S02]  /*46b0*/  ISETP.GT.AND P3, PT, R70, 0x30, PT ;  /* 0x000000304600780c */ /* 0x000fe40003f64270 */
[----:B------:R-:W-:Y:S01]  /*46c0*/  F2FP.BF16.F32.PACK_AB R48, RZ, R48 ;  /* 0x00000030ff30723e */ /* 0x000fe200000010ff */
[----:B------:R-:W-:Y:S01]  /*46d0*/  @P4 STG.E.U16 desc[UR56][R4.64+0x50], R46 ;  /* 0x0000502e04004986 */ /* 0x000fe2000c101538 */
[C---:B------:R-:W-:Y:S02]  /*46e0*/  ISETP.GT.AND P4, PT, R0.reuse, RZ, P2 ;  /* 0x000000ff0000720c */ /* 0x040fe40001784270 */
[----:B------:R-:W-:Y:S01]  /*46f0*/  F2FP.BF16.F32.PACK_AB R49, RZ, R49 ;  /* 0x00000031ff31723e */ /* 0x000fe200000010ff */
[----:B------:R-:W-:Y:S01]  /*4700*/  @P5 STG.E.U16 desc[UR56][R4.64+0x52], R47 ;  /* 0x0000522f04005986 */ /* 0x000fe2000c101538 */
[----:B------:R-:W-:-:S02]  /*4710*/  ISETP.GT.AND P5, PT, R0, RZ, P3 ;  /* 0x000000ff0000720c */ /* 0x000fc40001fa4270 */
[C---:B------:R-:W-:Y:S02]  /*4720*/  ISETP.GT.AND P1, PT, R70.reuse, 0x38, PT ;  /* 0x000000384600780c */ /* 0x040fe40003f24270 */
[----:B------:R-:W-:Y:S02]  /*4730*/  ISETP.GT.AND P0, PT, R70, 0x39, PT ;  /* 0x000000394600780c */ /* 0x000fe40003f04270 */
[C---:B------:R-:W-:Y:S02]  /*4740*/  ISETP.GT.AND P3, PT, R0.reuse, 0x8, P3 ;  /* 0x000000080000780c */ /* 0x040fe40001f64270 */
[C---:B------:R-:W-:Y:S02]  /*4750*/  ISETP.GT.AND P2, PT, R0.reuse, 0x8, P2 ;  /* 0x000000080000780c */ /* 0x040fe40001744270 */
[----:B------:R-:W-:Y:S02]  /*4760*/  F2FP.BF16.F32.PACK_AB R50, RZ, R50 ;  /* 0x00000032ff32723e */ /* 0x000fe400000010ff */
[----:B------:R-:W-:Y:S01]  /*4770*/  F2FP.BF16.F32.PACK_AB R51, RZ, R51 ;  /* 0x00000033ff33723e */ /* 0x000fe200000010ff */
[----:B------:R-:W-:Y:S01]  /*4780*/  @P5 STG.E.U16 desc[UR56][R2.64+0x60], R48 ;  /* 0x0000603002005986 */ /* 0x000fe2000c101538 */
[----:B------:R-:W-:-:S02]  /*4790*/  ISETP.GT.AND P5, PT, R0, RZ, P0 ;  /* 0x000000ff0000720c */ /* 0x000fc400007a4270 */
[C---:B------:R-:W-:Y:S01]  /*47a0*/  ISETP.GT.AND P0, PT, R0.reuse, 0x8, P0 ;  /* 0x000000080000780c */ /* 0x040fe20000704270 */
[----:B------:R-:W-:Y:S01]  /*47b0*/  @P4 STG.E.U16 desc[UR56][R2.64+0x62], R49 ;  /* 0x0000623102004986 */ /* 0x000fe2000c101538 */
[C---:B------:R-:W-:Y:S02]  /*47c0*/  ISETP.GT.AND P4, PT, R0.reuse, RZ, P1 ;  /* 0x000000ff0000720c */ /* 0x040fe40000f84270 */
[----:B------:R-:W-:Y:S01]  /*47d0*/  ISETP.GT.AND P1, PT, R0, 0x8, P1 ;  /* 0x000000080000780c */ /* 0x000fe20000f24270 */
[----:B------:R-:W-:Y:S01]  /*47e0*/  @P3 STG.E.U16 desc[UR56][R4.64+0x60], R50 ;  /* 0x0000603204003986 */ /* 0x000fe2000c101538 */
[----:B------:R-:W-:Y:S02]  /*47f0*/  F2FP.BF16.F32.PACK_AB R52, RZ, R52 ;  /* 0x00000034ff34723e */ /* 0x000fe400000010ff */
[----:B------:R-:W-:Y:S01]  /*4800*/  F2FP.BF16.F32.PACK_AB R53, RZ, R53 ;  /* 0x00000035ff35723e */ /* 0x000fe200000010ff */
[----:B------:R-:W-:Y:S01]  /*4810*/  @P2 STG.E.U16 desc[UR56][R4.64+0x62], R51 ;  /* 0x0000623304002986 */ /* 0x000fe2000c101538 */
[----:B------:R-:W-:-:S02]  /*4820*/  F2FP.BF16.F32.PACK_AB R54, RZ, R54 ;  /* 0x00000036ff36723e */ /* 0x000fc400000010ff */
[----:B------:R-:W-:-:S03]  /*4830*/  F2FP.BF16.F32.PACK_AB R55, RZ, R55 ;  /* 0x00000037ff37723e */ /* 0x000fc600000010ff */
[----:B------:R-:W-:Y:S04]  /*4840*/  @P4 STG.E.U16 desc[UR56][R2.64+0x70], R52 ;  /* 0x0000703402004986 */ /* 0x000fe8000c101538 */
[----:B------:R0:W-:Y:S02]  /*4850*/  @P5 STG.E.U16 desc[UR56][R2.64+0x72], R53 ;  /* 0x0000723502005986 */ /* 0x0001e4000c101538 */
[----:B0-----:R-:W-:Y:S02]  /*4860*/  @P1 IMAD.MOV.U32 R2, RZ, RZ, R4 ;  /* 0x000000ffff021224 */ /* 0x001fe400078e0004 */
[----:B------:R-:W-:-:S05]  /*4870*/  @P1 IMAD.MOV.U32 R3, RZ, RZ, R5 ;  /* 0x000000ffff031224 */ /* 0x000fca00078e0005 */
[----:B------:R0:W-:Y:S04]  /*4880*/  @P1 STG.E.U16 desc[UR56][R2.64+0x70], R54 ;  /* 0x0000703602001986 */ /* 0x0001e8000c101538 */
[----:B------:R0:W-:Y:S02]  /*4890*/  @P0 STG.E.U16 desc[UR56][R4.64+0x72], R55 ;  /* 0x0000723704000986 */ /* 0x0001e4000c101538 */
.L_x_97:
[----:B------:R-:W-:Y:S05]  /*48a0*/  BSYNC B0 ;  /* 0x0000000000007941 */ /* 0x000fea0003800000 */
.L_x_35:
[----:B0-----:R-:W-:Y:S01]  /*48b0*/  IMAD.U32 R2, RZ, RZ, UR54 ;  /* 0x00000036ff027e24 */ /* 0x001fe2000f8e00ff */
[----:B------:R-:W-:Y:S01]  /*48c0*/  ULDC.64 UR4, c[0x0][0x650] ;  /* 0x0001940000047ab9 */ /* 0x000fe20000000a00 */
[----:B------:R-:W-:Y:S01]  /*48d0*/  IMAD.U32 R3, RZ, RZ, UR55 ;  /* 0x00000037ff037e24 */ /* 0x000fe2000f8e00ff */
[----:B------:R0:W-:Y:S01]  /*48e0*/  SYNCS.ARRIVE.TRANS64.A1T0 RZ, [R65+UR52], RZ ;  /* 0x000000ff41ff79a7 */ /* 0x0001e20008100034 */
[----:B------:R-:W-:Y:S01]  /*48f0*/  PRMT R0, RZ, 0x7610, R0 ;  /* 0x00007610ff007816 */ /* 0x000fe20000000000 */
[----:B-----5:R-:W-:Y:S01]  /*4900*/  IMAD.MOV.U32 R18, RZ, RZ, -0x1 ;  /* 0xffffffffff127424 */ /* 0x020fe200078e00ff */
[----:B------:R-:W-:Y:S01]  /*4910*/  LEA R16, P0, R2, R16, 0x1 ;  /* 0x0000001002107211 */ /* 0x000fe200078008ff */
[----:B------:R-:W-:Y:S02]  /*4920*/  IMAD.MOV.U32 R2, RZ, RZ, -0x1 ;  /* 0xffffffffff027424 */ /* 0x000fe400078e00ff */
[----:B------:R-:W-:Y:S01]  /*4930*/  IMAD.MOV.U32 R19, RZ, RZ, -0x1 ;  /* 0xffffffffff137424 */ /* 0x000fe200078e00ff */
[----:B------:R-:W-:-:S02]  /*4940*/  IADD3.X R17, R17, UR36, RZ, P0, !PT ;  /* 0x0000002411117c10 */ /* 0x000fc400087fe4ff */
[----:B------:R-:W-:-:S04]  /*4950*/  ISETP.GE.U32.AND P0, PT, R16, UR4, PT ;  /* 0x0000000410007c0c */ /* 0x000fc8000bf06070 */
[----:B------:R-:W-:-:S13]  /*4960*/  ISETP.GE.U32.AND.EX P0, PT, R17, UR5, PT, P0 ;  /* 0x0000000511007c0c */ /* 0x000fda000bf06100 */
[----:B0-----:R-:W-:Y:S05]  /*4970*/  @P0 BRA `(.L_x_98) ;  /* 0x0000000400700947 */ /* 0x001fea0003800000 */
[----:B------:R-:W0:Y:S01]  /*4980*/  S2UR UR6, SR_CTAID.X ;  /* 0x00000000000679c3 */ /* 0x000e220000002500 */
[----:B------:R-:W-:Y:S01]  /*4990*/  ULDC.64 UR4, c[0x0][0x628] ;  /* 0x00018a0000047ab9 */ /* 0x000fe20000000a00 */
[----:B------:R-:W-:Y:S01]  /*49a0*/  ULDC UR7, c[0x0][0x150] ;  /* 0x0000540000077ab9 */ /* 0x000fe20000000800 */
[----:B------:R-:W-:Y:S01]  /*49b0*/  ISETP.NE.U32.AND P0, PT, RZ, UR4, PT ;  /* 0x00000004ff007c0c */ /* 0x000fe2000bf05070 */
[----:B------:R-:W-:Y:S01]  /*49c0*/  ULDC UR15, c[0x0][0x630] ;  /* 0x00018c00000f7ab9 */ /* 0x000fe20000000800 */
[C---:B------:R-:W-:Y:S02]  /*49d0*/  R2UR UR16, R16.reuse ;  /* 0x00000000101072ca */ /* 0x040fe400000e0000 */
[----:B------:R-:W-:Y:S01]  /*49e0*/  ISETP.NE.AND.EX P0, PT, RZ, UR5, PT, P0 ;  /* 0x00000005ff007c0c */ /* 0x000fe2000bf05300 */
[----:B------:R-:W5:Y:S01]  /*49f0*/  S2UR UR17, SR_CTAID.Y ;  /* 0x00000000001179c3 */ /* 0x000f620000002600 */
[----:B------:R-:W-:Y:S02]  /*4a00*/  R2UR UR12, R16 ;  /* 0x00000000100c72ca */ /* 0x000fe400000e0000 */
[----:B------:R-:W-:-:S02]  /*4a10*/  R2UR UR13, R17 ;  /* 0x00000000110d72ca */ /* 0x000fc400000e0000 */
[----:B0-----:R-:W-:-:S05]  /*4a20*/  I2FP.F32.U32 R0, UR6 ;  /* 0x0000000600007c45 */ /* 0x001fca0008201000 */
[----:B------:R-:W-:Y:S01]  /*4a30*/  FMUL R0, R0, UR7 ;  /* 0x0000000700007c20 */ /* 0x000fe20008400000 */
[----:B------:R-:W-:Y:S01]  /*4a40*/  ULDC UR7, c[0x0][0x154] ;  /* 0x0000550000077ab9 */ /* 0x000fe20000000800 */
[----:B-----5:R-:W-:-:S04]  /*4a50*/  I2FP.F32.U32 R2, UR17 ;  /* 0x0000001100027c45 */ /* 0x020fc80008201000 */
[----:B------:R-:W0:Y:S01]  /*4a60*/  F2I.U32.TRUNC.NTZ R0, R0 ;  /* 0x0000000000007305 */ /* 0x000e22000020f000 */
[----:B------:R-:W-:Y:S01]  /*4a70*/  FMUL R2, R2, UR7 ;  /* 0x0000000702027c20 */ /* 0x000fe20008400000 */
[----:B------:R-:W-:Y:S06]  /*4a80*/  @!P0 BRA `(.L_x_99) ;  /* 0x0000000000308947 */ /* 0x000fec0003800000 */
        /* <DEDUP_REMOVED lines=12> */
.L_x_99:
[----:B------:R-:W-:Y:S01]  /*4b50*/  USHF.R.U64 UR8, UR12, UR15, UR13 ;  /* 0x0000000f0c087299 */ /* 0x000fe2000800120d */
[----:B------:R-:W-:Y:S01]  /*4b60*/  R2UR UR5, R17 ;  /* 0x00000000110572ca */ /* 0x000fe200000e0000 */
[----:B------:R-:W-:Y:S01]  /*4b70*/  USHF.R.U32.HI UR4, URZ, UR15, UR13 ;  /* 0x0000000f3f047299 */ /* 0x000fe2000801160d */
[----:B------:R-:W5:Y:S01]  /*4b80*/  F2I.U32.TRUNC.NTZ R2, R2 ;  /* 0x0000000200027305 */ /* 0x000f62000020f000 */
[----:B------:R-:W-:Y:S01]  /*4b90*/  UIADD3 UR9, UP0, URZ, -UR8, URZ ;  /* 0x800000083f097290 */ /* 0x000fe2000ff1e03f */
[----:B------:R-:W-:Y:S01]  /*4ba0*/  ULDC.64 UR10, c[0x0][0x620] ;  /* 0x00018800000a7ab9 */ /* 0x000fe20000000a00 */
[----:B------:R-:W-:Y:S02]  /*4bb0*/  ULDC UR13, c[0x0][0x608] ;  /* 0x00018200000d7ab9 */ /* 0x000fe40000000800 */
[----:B------:R-:W-:Y:S01]  /*4bc0*/  UIADD3.X UR4, URZ, ~UR4, URZ, UP0, !UPT ;  /* 0x800000043f047290 */ /* 0x000fe200087fe43f */
[----:B------:R-:W-:Y:S01]  /*4bd0*/  ULDC UR22, c[0x0][0x148] ;  /* 0x0000520000167ab9 */ /* 0x000fe20000000800 */
[----:B------:R-:W-:-:S02]  /*4be0*/  ULDC UR20, c[0x0][0x648] ;  /* 0x0001920000147ab9 */ /* 0x000fc40000000800 */
[----:B------:R-:W-:Y:S01]  /*4bf0*/  UIMAD UR7, UR4, UR10, URZ ;  /* 0x0000000a040772a4 */ /* 0x000fe2000f8e023f */
[----:B------:R-:W-:Y:S02]  /*4c00*/  ULDC UR21, c[0x0][0x638] ;  /* 0x00018e0000157ab9 */ /* 0x000fe40000000800 */
[----:B------:R-:W-:Y:S01]  /*4c10*/  UMOV UR4, UR16 ;  /* 0x0000001000047c82 */ /* 0x000fe20008000000 */
[----:B------:R-:W-:Y:S02]  /*4c20*/  UIMAD UR7, UR9, UR11, UR7 ;  /* 0x0000000b090772a4 */ /* 0x000fe4000f8e0207 */
[----:B------:R-:W-:Y:S01]  /*4c30*/  UIMAD.WIDE.U32 UR4, UR9, UR10, UR4 ;  /* 0x0000000a090472a5 */ /* 0x000fe2000f8e0004 */
[----:B0-----:R-:W-:Y:S01]  /*4c40*/  R2UR UR10, R0 ;  /* 0x00000000000a72ca */ /* 0x001fe200000e0000 */
[----:B------:R-:W-:Y:S01]  /*4c50*/  ULDC UR16, c[0x0][0x658] ;  /* 0x0001960000107ab9 */ /* 0x000fe20000000800 */
[----:B-----5:R-:W-:Y:S01]  /*4c60*/  R2UR UR12, R2 ;  /* 0x00000000020c72ca */ /* 0x020fe200000e0000 */
[----:B------:R-:W-:Y:S01]  /*4c70*/  UIADD3 UR7, UR5, UR7, URZ ;  /* 0x0000000705077290 */ /* 0x000fe2000fffe03f */
[----:B------:R-:W-:-:S02]  /*4c80*/  ULDC UR11, c[0x0][0x144] ;  /* 0x00005100000b7ab9 */ /* 0x000fc40000000800 */
[----:B------:R-:W-:Y:S02]  /*4c90*/  ULDC UR5, c[0x0][0x618] ;  /* 0x0001860000057ab9 */ /* 0x000fe40000000800 */
[----:B------:R-:W-:Y:S02]  /*4ca0*/  USHF.R.U64 UR9, UR4, UR5, UR7 ;  /* 0x0000000504097299 */ /* 0x000fe40008001207 */
[----:B------:R-:W-:-:S03]  /*4cb0*/  USHF.R.U32.HI UR7, URZ, UR5, UR7 ;  /* 0x000000053f077299 */ /* 0x000fc60008011607 */
[----:B------:R-:W-:Y:S01]  /*4cc0*/  ULDC.64 UR4, c[0x0][0x640] ;  /* 0x0001900000047ab9 */ /* 0x000fe20000000a00 */
[----:B------:R-:W-:Y:S01]  /*4cd0*/  USHF.R.U64 UR15, UR9, UR13, UR7 ;  /* 0x0000000d090f7299 */ /* 0x000fe20008001207 */
[----:B------:R-:W-:Y:S01]  /*4ce0*/  ISETP.NE.U32.AND P0, PT, RZ, UR4, PT ;  /* 0x00000004ff007c0c */ /* 0x000fe2000bf05070 */
[----:B------:R-:W-:Y:S02]  /*4cf0*/  USHF.R.U32.HI UR7, URZ, UR13, UR7 ;  /* 0x0000000d3f077299 */ /* 0x000fe40008011607 */
[----:B------:R-:W-:Y:S01]  /*4d00*/  UIADD3 UR10, -UR10, URZ, URZ ;  /* 0x0000003f0a0a7290 */ /* 0x000fe2000fffe13f */
[----:B------:R-:W-:Y:S01]  /*4d10*/  ISETP.NE.AND.EX P0, PT, RZ, UR5, PT, P0 ;  /* 0x00000005ff007c0c */ /* 0x000fe2000bf05300 */
[----:B------:R-:W-:Y:S02]  /*4d20*/  USHF.R.U64 UR14, UR15, UR16, UR7 ;  /* 0x000000100f0e7299 */ /* 0x000fe40008001207 */
[----:B------:R-:W-:Y:S02]  /*4d30*/  UIADD3 UR18, -UR12, URZ, URZ ;  /* 0x0000003f0c127290 */ /* 0x000fe4000fffe13f */
[----:B------:R-:W-:-:S02]  /*4d40*/  USHF.R.U32.HI UR13, URZ, UR16, UR7 ;  /* 0x000000103f0d7299 */ /* 0x000fc40008011607 */
[----:B------:R-:W-:Y:S01]  /*4d50*/  UIMAD UR19, UR11, UR10, UR6 ;  /* 0x0000000a0b1372a4 */ /* 0x000fe2000f8e0206 */
[----:B------:R-:W-:-:S05]  /*4d60*/  UMOV UR12, UR14 ;  /* 0x0000000e000c7c82 */ /* 0x000fca0008000000 */
[----:B------:R-:W-:Y:S06]  /*4d70*/  @!P0 BRA `(.L_x_100) ;  /* 0x0000000000288947 */ /* 0x000fec0003800000 */
        /* <DEDUP_REMOVED lines=10> */
.L_x_100:
[----:B------:R-:W-:Y:S01]  /*4e20*/  UISETP.NE.AND UP0, UPT, UR38, URZ, UPT ;  /* 0x0000003f2600728c */ /* 0x000fe2000bf05270 */
[----:B------:R-:W-:Y:S01]  /*4e30*/  IMAD.MOV.U32 R0, RZ, RZ, 0x1 ;  /* 0x00000001ff007424 */ /* 0x000fe200078e00ff */
[----:B------:R-:W-:Y:S01]  /*4e40*/  USHF.R.U64 UR4, UR12, UR20, UR13 ;  /* 0x000000140c047299 */ /* 0x000fe2000800120d */
[----:B------:R-:W-:Y:S01]  /*4e50*/  IMAD.U32 R19, RZ, RZ, UR8 ;  /* 0x00000008ff137e24 */ /* 0x000fe2000f8e00ff */
[----:B------:R-:W-:Y:S02]  /*4e60*/  ULOP3.LUT UR15, UR15, UR45, URZ, 0xc0, !UPT ;  /* 0x0000002d0f0f7292 */ /* 0x000fe4000f8ec03f */
[----:B------:R-:W-:Y:S02]  /*4e70*/  UIADD3 UR5, -UR4, URZ, URZ ;  /* 0x0000003f04057290 */ /* 0x000fe4000fffe13f */
[----:B------:R-:W-:Y:S02]  /*4e80*/  ULOP3.LUT UR9, UR9, UR42, URZ, 0xc0, !UPT ;  /* 0x0000002a09097292 */ /* 0x000fe4000f8ec03f */
[----:B------:R-:W-:-:S02]  /*4e90*/  UIMAD UR4, UR43, UR4, UR15 ;  /* 0x000000042b0472a4 */ /* 0x000fc4000f8e020f */
[----:B------:R-:W-:Y:S02]  /*4ea0*/  @UP0 UIMAD UR19, UR22, UR18, UR17 ;  /* 0x00000012161302a4 */ /* 0x000fe4000f8e0211 */
[----:B------:R-:W-:Y:S01]  /*4eb0*/  UIMAD UR14, UR5, UR21, UR14 ;  /* 0x00000015050e72a4 */ /* 0x000fe2000f8e020e */
[----:B------:R-:W-:Y:S02]  /*4ec0*/  ULDC UR6, c[0x0][0x600] ;  /* 0x0001800000067ab9 */ /* 0x000fe40000000800 */
[----:B------:R-:W-:Y:S01]  /*4ed0*/  ULDC UR5, c[0x0][0x610] ;  /* 0x0001840000057ab9 */ /* 0x000fe20000000800 */
[----:B------:R-:W-:Y:S02]  /*4ee0*/  UIMAD UR14, UR14, UR6, UR9 ;  /* 0x000000060e0e72a4 */ /* 0x000fe4000f8e0209 */
[----:B------:R-:W-:-:S04]  /*4ef0*/  UIMAD UR4, UR4, UR5, UR19 ;  /* 0x00000005040472a4 */ /* 0x000fc8000f8e0213 */
[----:B------:R-:W-:Y:S02]  /*4f00*/  USEL UR5, UR14, UR4, !UP0 ;  /* 0x000000040e057287 */ /* 0x000fe4000c000000 */
[----:B------:R-:W-:-:S04]  /*4f10*/  USEL UR4, UR4, UR14, !UP0 ;  /* 0x0000000e04047287 */ /* 0x000fc8000c000000 */
[----:B------:R-:W-:Y:S02]  /*4f20*/  IMAD.U32 R2, RZ, RZ, UR5 ;  /* 0x00000005ff027e24 */ /* 0x000fe4000f8e00ff */
[----:B------:R-:W-:-:S07]  /*4f30*/  IMAD.U32 R18, RZ, RZ, UR4 ;  /* 0x00000004ff127e24 */ /* 0x000fce000f8e00ff */
.L_x_98:
[----:B------:R-:W-:Y:S01]  /*4f40*/  UIADD3 UR44, UR49, UR44, URZ ;  /* 0x0000002c312c7290 */ /* 0x000fe2000fffe03f */
[----:B------:R-:W-:Y:S02]  /*4f50*/  LOP3.LUT P0, RZ, R0, 0xff, RZ, 0xc0, !PT ;  /* 0x000000ff00ff7812 */ /* 0x000fe4000780c0ff */
[----:B------:R-:W-:Y:S01]  /*4f60*/  LOP3.LUT R68, R68, 0x1, RZ, 0x3c, !PT ;  /* 0x0000000144447812 */ /* 0x000fe200078e3cff */
[----:B------:R-:W-:Y:S02]  /*4f70*/  USHF.R.U32.HI UR4, URZ, 0x2, UR44 ;  /* 0x000000023f047899 */ /* 0x000fe4000801162c */
[----:B------:R-:W-:Y:S02]  /*4f80*/  UISETP.GT.U32.AND UP0, UPT, UR44, 0x3, UPT ;  /* 0x000000032c00788c */ /* 0x000fe4000bf04070 */
[----:B------:R-:W-:Y:S02]  /*4f90*/  ULOP3.LUT UR4, UR4, 0x1, URZ, 0xc0, !UPT ;  /* 0x0000000104047892 */ /* 0x000fe4000f8ec03f */
[----:B------:R-:W-:-:S02]  /*4fa0*/  UISETP.LT.U32.AND UP0, UPT, UR49, 0x4, UP0 ;  /* 0x000000043100788c */ /* 0x000fc40008701070 */
[----:B------:R-:W-:Y:S02]  /*4fb0*/  UISETP.NE.U32.AND UP1, UPT, UR4, 0x1, UPT ;  /* 0x000000010400788c */ /* 0x000fe4000bf25070 */
[----:B------:R-:W-:Y:S02]  /*4fc0*/  USEL UR5, URZ, 0x1, !UP0 ;  /* 0x000000013f057887 */ /* 0x000fe4000c000000 */
[----:B------:R-:W-:Y:S02]  /*4fd0*/  UISETP.GT.U32.AND UP1, UPT, UR49, 0x3, !UP1 ;  /* 0x000000033100788c */ /* 0x000fe4000cf24070 */
[----:B------:R-:W-:Y:S02]  /*4fe0*/  ULOP3.LUT UR44, UR44, 0x3, URZ, 0xc0, !UPT ;  /* 0x000000032c2c7892 */ /* 0x000fe4000f8ec03f */
[----:B------:R-:W-:-:S04]  /*4ff0*/  USEL UR4, URZ, 0x1, !UP1 ;  /* 0x000000013f047887 */ /* 0x000fc8000c800000 */
[----:B------:R-:W-:Y:S01]  /*5000*/  ULOP3.LUT UR46, UR4, UR46, UR5, 0x96, !UPT ;  /* 0x0000002e042e7292 */ /* 0x000fe2000f8e9605 */
[----:B------:R-:W-:Y:S11]  /*5010*/  @P0 BRA `(.L_x_101) ;  /* 0xffffffc800140947 */ /* 0x000ff6000383ffff */
[----:B------:R-:W-:Y:S05]  /*5020*/  EXIT ;  /* 0x000000000000794d */ /* 0x000fea0003800000 */
.L_x_16:
[----:B------:R-:W-:-:S08]  /*5030*/  ISETP.NE.AND P0, PT, RZ, UR6, PT ;  /* 0x00000006ff007c0c */ /* 0x000fd0000bf05270 */
[----:B-----5:R-:W0:-:S00]  /*5040*/  USETMAXREG.DEALLOC.CTAPOOL 0x28 ;  /* 0x00000028000079c8 */ /* 0x020e0000080e0500 */
[----:B------:R-:W-:Y:S05]  /*5050*/  @P0 EXIT ;  /* 0x000000000000094d */ /* 0x000fea0003800000 */
[----:B0-----:R-:W-:Y:S01]  /*5060*/  LOP3.LUT P0, RZ, R0, 0xff, RZ, 0xc0, !PT ;  /* 0x000000ff00ff7812 */ /* 0x001fe2000780c0ff */
[----:B------:R-:W-:Y:S02]  /*5070*/  IMAD.MOV.U32 R8, RZ, RZ, 0x1 ;  /* 0x00000001ff087424 */ /* 0x000fe400078e00ff */
[----:B------:R-:W-:-:S10]  /*5080*/  IMAD.MOV.U32 R0, RZ, RZ, RZ ;  /* 0x000000ffff007224 */ /* 0x000fd400078e00ff */
[----:B------:R-:W-:Y:S05]  /*5090*/  @!P0 BRA `(.L_x_102) ;  /* 0x0000000c00648947 */ /* 0x000fea0003800000 */
[----:B------:R-:W0:Y:S01]  /*50a0*/  S2UR UR8, SR_CgaCtaId ;  /* 0x00000000000879c3 */ /* 0x000e220000008800 */
[----:B------:R-:W-:Y:S01]  /*50b0*/  LOP3.LUT P0, RZ, R3, 0x1f, RZ, 0xc0, !PT ;  /* 0x0000001f03ff7812 */ /* 0x000fe2000780c0ff */
[----:B------:R-:W-:Y:S01]  /*50c0*/  ULDC UR5, c[0x0][0x658] ;  /* 0x0001960000057ab9 */ /* 0x000fe20000000800 */
[----:B------:R-:W-:Y:S01]  /*50d0*/  UMOV UR6, 0xffffffff ;  /* 0xffffffff00067882 */ /* 0x000fe20000000000 */
[----:B------:R-:W-:Y:S01]  /*50e0*/  BSSY B0, `(.L_x_102) ;  /* 0x00000d4000007945 */ /* 0x000fe20003800000 */
[----:B------:R-:W-:Y:S01]  /*50f0*/  USHF.L.U32 UR6, UR6, UR5, URZ ;  /* 0x0000000506067299 */ /* 0x000fe2000800063f */
[C---:B------:R-:W-:Y:S01]  /*5100*/  ISETP.NE.AND P3, PT, R4.reuse, RZ, PT ;  /* 0x000000ff0400720c */ /* 0x040fe20003f65270 */
[----:B------:R-:W-:Y:S01]  /*5110*/  IMAD.MOV.U32 R10, RZ, RZ, 0x1 ;  /* 0x00000001ff0a7424 */ /* 0x000fe200078e00ff */
[----:B------:R-:W-:Y:S01]  /*5120*/  ISETP.NE.OR P0, PT, R4, RZ, !P0 ;  /* 0x000000ff0400720c */ /* 0x000fe20004705670 */
[----:B------:R-:W-:Y:S01]  /*5130*/  IMAD.MOV.U32 R8, RZ, RZ, 0x1 ;  /* 0x00000001ff087424 */ /* 0x000fe200078e00ff */
[----:B------:R-:W-:Y:S01]  /*5140*/  ULDC UR4, c[0x0][0x600] ;  /* 0x0001800000047ab9 */ /* 0x000fe20000000800 */
[----:B------:R-:W-:Y:S01]  /*5150*/  IMAD.MOV.U32 R0, RZ, RZ, RZ ;  /* 0x000000ffff007224 */ /* 0x000fe200078e00ff */
[----:B------:R-:W-:Y:S01]  /*5160*/  UMOV UR7, 0x1 ;  /* 0x0000000100077882 */ /* 0x000fe20000000000 */
[----:B------:R-:W-:-:S02]  /*5170*/  UIADD3 UR21, UR37, 0x1, URZ ;  /* 0x0000000125157890 */ /* 0x000fc4000fffe03f */
[----:B------:R-:W-:Y:S02]  /*5180*/  ULOP3.LUT UR13, UR40, 0x2, URZ, 0xfc, !UPT ;  /* 0x00000002280d7892 */ /* 0x000fe4000f8efc3f */
[----:B------:R-:W-:Y:S02]  /*5190*/  UIADD3 UR4, UR4, -0x1, URZ ;  /* 0xffffffff04047890 */ /* 0x000fe4000fffe03f */
[----:B------:R-:W-:Y:S02]  /*51a0*/  USHF.L.U32 UR5, UR7, UR5, URZ ;  /* 0x0000000507057299 */ /* 0x000fe4000800063f */
[----:B------:R-:W-:Y:S01]  /*51b0*/  ULOP3.LUT UR6, URZ, UR6, URZ, 0x33, !UPT ;  /* 0x000000063f067292 */ /* 0x000fe2000f8e333f */
[----:B------:R-:W-:Y:S01]  /*51c0*/  ULDC.64 UR30, c[0x0][0x198] ;  /* 0x00006600001e7ab9 */ /* 0x000fe20000000a00 */
[----:B0-----:R-:W-:-:S10]  /*51d0*/  IMAD.U32 R9, RZ, RZ, UR8 ;  /* 0x00000008ff097e24 */ /* 0x001fd4000f8e00ff */
.L_x_114:
[----:B------:R-:W-:-:S03]  /*51e0*/  UMOV UR7, 0xffffffff ;  /* 0xffffffff00077882 */ /* 0x000fc60000000000 */
[----:B------:R-:W-:Y:S05]  /*51f0*/  BRA.DIV UR7, `(.L_x_103) ;  /* 0x0000001207247947 */ /* 0x000fea000b800000 */
[----:B------:R-:W-:-:S13]  /*5200*/  ELECT P6, URZ, PT ;  /* 0x00000000003f782f */ /* 0x000fda00038c0000 */
.L_x_127:
[----:B------:R-:W0:Y:S01]  /*5210*/  LDC R3, c[0x0][0x28c] ;  /* 0x0000a300ff037b82 */ /* 0x000e220000000800 */
[----:B------:R-:W-:Y:S01]  /*5220*/  BSSY B1, `(.L_x_104) ;  /* 0x0000049000017945 */ /* 0x000fe20003800000 */
[----:B0-----:R-:W-:-:S13]  /*5230*/  ISETP.LT.OR P6, PT, R3, 0x1, !P6 ;  /* 0x000000010300780c */ /* 0x001fda00077c1670 */
[----:B------:R-:W-:Y:S05]  /*5240*/  @P6 BRA `(.L_x_105) ;  /* 0x0000000400186947 */ /* 0x000fea0003800000 */
[----:B------:R-:W-:Y:S02]  /*5250*/  IMAD R9, R18, 0x2, R9 ;  /* 0x0000000212097824 */ /* 0x000fe400078e0209 */
[----:B------:R-:W-:Y:S02]  /*5260*/  IMAD.SHL.U32 R6, R2, 0x40, RZ ;  /* 0x0000004002067824 */ /* 0x000fe400078e00ff */
[----:B------:R-:W-:Y:S02]  /*5270*/  IMAD.MOV.U32 R13, RZ, RZ, RZ ;  /* 0x000000ffff0d7224 */ /* 0x000fe400078e00ff */
[----:B------:R-:W-:Y:S02]  /*5280*/  IMAD.U32 R14, RZ, RZ, UR21 ;  /* 0x00000015ff0e7e24 */ /* 0x000fe4000f8e00ff */
[----:B------:R-:W-:Y:S02]  /*5290*/  IMAD.MOV.U32 R2, RZ, RZ, R8 ;  /* 0x000000ffff027224 */ /* 0x000fe400078e0008 */
[----:B------:R-:W-:-:S02]  /*52a0*/  IMAD.MOV.U32 R4, RZ, RZ, R0 ;  /* 0x000000ffff047224 */ /* 0x000fc400078e0000 */
[----:B------:R-:W-:-:S07]  /*52b0*/  IMAD.SHL.U32 R7, R9, 0x20, RZ ;  /* 0x0000002009077824 */ /* 0x000fce00078e00ff */
.L_x_109:
[----:B------:R-:W0:Y:S01]  /*52c0*/  S2UR UR7, SR_CgaCtaId ;  /* 0x00000000000779c3 */ /* 0x000e220000008800 */
[----:B------:R-:W-:Y:S02]  /*52d0*/  MOV R12, 0x400 ;  /* 0x00000400000c7802 */ /* 0x000fe40000000f00 */
[----:B------:R-:W-:-:S05]  /*52e0*/  SHF.L.U32 R3, R2, 0x1f, RZ ;  /* 0x0000001f02037819 */ /* 0x000fca00000006ff */
[----:B------:R-:W1:Y:S01]  /*52f0*/  @!P3 LDC R5, c[0x0][0x500] ;  /* 0x00014000ff05bb82 */ /* 0x000e620000000800 */
[----:B0-----:R-:W-:-:S05]  /*5300*/  IMAD.U32 R9, RZ, RZ, UR7 ;  /* 0x00000007ff097e24 */ /* 0x001fca000f8e00ff */
[----:B------:R-:W-:-:S05]  /*5310*/  LEA R11, R9, R12, 0x18 ;  /* 0x0000000c090b7211 */ /* 0x000fca00078ec0ff */
[----:B------:R-:W-:-:S04]  /*5320*/  IMAD R12, R4, 0x8, R11 ;  /* 0x00000008040c7824 */ /* 0x000fc800078e020b */
[----:B------:R-:W0:Y:S02]  /*5330*/  SYNCS.PHASECHK.TRANS64.TRYWAIT P1, [R12+URZ+0x20], R3 ;  /* 0x000020030c0075a7 */ /* 0x000e24000802017f */
[----:B01----:R-:W-:Y:S05]  /*5340*/  @!P1 BRA `(.L_x_106) ;  /* 0x0000000c00f09947 */ /* 0x003fea0003800000 */
.L_x_128:
[----:B------:R-:W-:Y:S01]  /*5350*/  UPRMT UR7, UR13, 0x9910, URZ ;  /* 0x000099100d077896 */ /* 0x000fe2000800003f */
[----:B------:R1:W-:Y:S03]  /*5360*/  @!P3 SYNCS.ARRIVE.TRANS64 RZ, [R12+URZ], R5 ;  /* 0x000000050cffb9a7 */ /* 0x0003e6000800003f */
[----:B------:R-:W-:-:S06]  /*5370*/  UISETP.NE.AND UP0, UPT, UR7, 0x2, UPT ;  /* 0x000000020700788c */ /* 0x000fcc000bf05270 */
[----:B------:R-:W-:-:S13]  /*5380*/  PLOP3.LUT P1, PT, PT, PT, UP0, 0x80, 0x0 ;  /* 0x000000000000781c */ /* 0x000fda0003f2f008 */
[----:B-1----:R-:W-:Y:S05]  /*5390*/  @P1 BRA `(.L_x_107) ;  /* 0x0000000000041947 */ /* 0x002fea0003800000 */
[----:B------:R-:W-:Y:S01]  /*53a0*/  BPT.TRAP 0x1 ;  /* 0x000000040000795c */ /* 0x000fe20000300000 */
.L_x_107:
[----:B------:R-:W-:Y:S05]  /*53b0*/  @P0 BRA `(.L_x_108) ;  /* 0x0000000000040947 */ /* 0x000fea0003800000 */
[----:B------:R-:W-:Y:S01]  /*53c0*/  BPT.TRAP 0x1 ;  /* 0x000000040000795c */ /* 0x000fe20000300000 */
.L_x_108:
[----:B0-----:R-:W-:Y:S01]  /*53d0*/  IMAD R3, R4, 0x4, R9 ;  /* 0x0000000404037824 */ /* 0x001fe200078e0209 */
[----:B------:R-:W-:Y:S01]  /*53e0*/  R2UR UR34, R13 ;  /* 0x000000000d2272ca */ /* 0x000fe200000e0000 */
[----:B------:R-:W-:Y:S01]  /*53f0*/  VIADD R14, R14, 0xffffffff ;  /* 0xffffffff0e0e7836 */ /* 0x000fe20000000000 */
[----:B------:R-:W-:Y:S01]  /*5400*/  R2UR UR33, R12 ;  /* 0x000000000c2172ca */ /* 0x000fe200000e0000 */
[----:B------:R-:W-:Y:S01]  /*5410*/  IMAD.SHL.U32 R3, R3, 0x800, RZ ;  /* 0x0000080003037824 */ /* 0x000fe200078e00ff */
[----:B------:R-:W-:Y:S01]  /*5420*/  R2UR UR36, R19 ;  /* 0x00000000132472ca */ /* 0x000fe200000e0000 */
[----:B------:R-:W-:Y:S01]  /*5430*/  UIADD3 UR14, UP0, UR30, 0xf0, URZ ;  /* 0x000000f01e0e7890 */ /* 0x000fe2000ff1e03f */
[----:B------:R-:W-:Y:S01]  /*5440*/  R2UR UR35, R7 ;  /* 0x00000000072372ca */ /* 0x000fe200000e0000 */
[--C-:B------:R-:W-:Y:S01]  /*5450*/  IMAD R3, R3, 0x2, R11.reuse ;  /* 0x0000000203037824 */ /* 0x100fe200078e020b */
[----:B------:R-:W-:Y:S01]  /*5460*/  R2UR UR19, R6 ;  /* 0x00000000061372ca */ /* 0x000fe200000e0000 */
[----:B------:R-:W-:Y:S01]  /*5470*/  IMAD R11, R4, 0x4000, R11 ;  /* 0x00004000040b7824 */ /* 0x000fe200078e020b */
[----:B------:R-:W-:Y:S01]  /*5480*/  UIADD3 UR42, UP1, UR30, 0x1f0, URZ ;  /* 0x000001f01e2a7890 */ /* 0x000fe2000ff3e03f */
[----:B------:R-:W-:Y:S01]  /*5490*/  ISETP.GT.AND P2, PT, R14, 0x1, PT ;  /* 0x000000010e00780c */ /* 0x000fe20003f44270 */
[----:B------:R-:W-:Y:S01]  /*54a0*/  UIADD3.X UR15, URZ, UR31, URZ, UP0, !UPT ;  /* 0x0000001f3f0f7290 */ /* 0x000fe200087fe43f */
[----:B------:R-:W-:Y:S01]  /*54b0*/  R2UR UR24, R3 ;  /* 0x00000000031872ca */ /* 0x000fe200000e0000 */
[----:B------:R-:W-:Y:S01]  /*54c0*/  UIADD3 UR26, UR34, 0x40, URZ ;  /* 0x00000040221a7890 */ /* 0x000fe2000fffe03f */
[----:B------:R-:W-:Y:S01]  /*54d0*/  R2UR UR8, R11 ;  /* 0x000000000b0872ca */ /* 0x000fe200000e0000 */
[----:B------:R-:W-:Y:S01]  /*54e0*/  UIADD3.X UR43, URZ, UR31, URZ, UP1, !UPT ;  /* 0x0000001f3f2b7290 */ /* 0x000fe20008ffe43f */
[----:B------:R-:W-:Y:S01]  /*54f0*/  VIADD R4, R4, 0x1 ;  /* 0x0000000104047836 */ /* 0x000fe20000000000 */
[----:B------:R-:W-:Y:S01]  /*5500*/  UMOV UR7, 0x30000 ;  /* 0x0003000000077882 */ /* 0x000fe20000000000 */
[----:B------:R-:W-:Y:S01]  /*5510*/  UMOV UR22, 0x0 ;  /* 0x0000000000167882 */ /* 0x000fe20000000000 */
[----:B------:R-:W-:Y:S01]  /*5520*/  UMOV UR23, 0x10000000 ;  /* 0x1000000000177882 */ /* 0x000fe20000000000 */
[----:B------:R-:W-:Y:S01]  /*5530*/  UMOV UR25, UR33 ;  /* 0x0000002100197c82 */ /* 0x000fe20008000000 */
[----:B------:R-:W-:Y:S01]  /*5540*/  ISETP.NE.AND P1, PT, R4, 0x4, PT ;  /* 0x000000040400780c */ /* 0x000fe20003f25270 */
[----:B------:R-:W-:Y:S01]  /*5550*/  UMOV UR28, UR36 ;  /* 0x00000024001c7c82 */ /* 0x000fe20008000000 */
[----:B------:R-:W-:Y:S01]  /*5560*/  UMOV UR27, UR35 ;  /* 0x00000023001b7c82 */ /* 0x000fe20008000000 */
[----:B------:R-:W-:Y:S01]  /*5570*/  UMOV UR17, UR33 ;  /* 0x0000002100117c82 */ /* 0x000fe20008000000 */
[----:B------:R-:W-:Y:S01]  /*5580*/  UIADD3 UR32, UR24, 0x180, URZ ;  /* 0x0000018018207890 */ /* 0x000fe2000fffe03f */
[----:B------:R-:W-:Y:S01]  /*5590*/  SEL R3, RZ, 0x1, P1 ;  /* 0x00000001ff037807 */ /* 0x000fe20000800000 */
[----:B------:R-:W-:Y:S01]  /*55a0*/  UIADD3 UR24, UR24, 0x2180, URZ ;  /* 0x0000218018187890 */ /* 0x000fe2000fffe03f */
[----:B------:R-:W-:Y:S01]  /*55b0*/  VIADD R13, R13, 0x80 ;  /* 0x000000800d0d7836 */ /* 0x000fe20000000000 */
[----:B------:R-:W-:Y:S01]  /*55c0*/  UIADD3 UR16, UR8, 0x10180, URZ ;  /* 0x0001018008107890 */ /* 0x000fe2000fffe03f */
[----:B------:R-:W-:Y:S01]  /*55d0*/  LOP3.LUT R2, R2, R3, RZ, 0x3c, !PT ;  /* 0x0000000302027212 */ /* 0x000fe200078e3cff */
[----:B------:R-:W-:Y:S01]  /*55e0*/  UIADD3 UR8, UR8, 0x12180, URZ ;  /* 0x0001218008087890 */ /* 0x000fe2000fffe03f */
[----:B------:R-:W-:Y:S01]  /*55f0*/  SEL R4, R4, RZ, P1 ;  /* 0x000000ff04047207 */ /* 0x000fe20000800000 */
[----:B------:R-:W-:Y:S01]  /*5600*/  UMOV UR18, UR34 ;  /* 0x0000002200127c82 */ /* 0x000fe20008000000 */
[----:B------:R-:W-:Y:S01]  /*5610*/  UMOV UR20, UR36 ;  /* 0x0000002400147c82 */ /* 0x000fe20008000000 */
[----:B------:R0:W-:Y:S01]  /*5620*/  UTMALDG.3D.MULTICAST [UR32], [UR14], UR7, desc[UR22] ;  /* 0x000016200e0073b4 */ /* 0x0001e20008011807 */
[----:B------:R-:W-:Y:S01]  /*5630*/  UMOV UR9, UR33 ;  /* 0x0000002100097c82 */ /* 0x000fe20008000000 */
[----:B------:R-:W-:Y:S01]  /*5640*/  UMOV UR11, UR19 ;  /* 0x00000013000b7c82 */ /* 0x000fe20008000000 */
[----:B------:R-:W-:Y:S01]  /*5650*/  UMOV UR12, UR36 ;  /* 0x00000024000c7c82 */ /* 0x000fe20008000000 */
[----:B------:R-:W-:Y:S01]  /*5660*/  UMOV UR10, UR26 ;  /* 0x0000001a000a7c82 */ /* 0x000fe20008000000 */
[----:B------:R0:W-:Y:S01]  /*5670*/  UTMALDG.3D.MULTICAST [UR24], [UR14], UR7, desc[UR22] ;  /* 0x000016180e0073b4 */ /* 0x0001e20008011807 */
[----:B------:R0:W-:Y:S01]  /*5680*/  UTMALDG.3D [UR16], [UR42], desc[UR22] ;  /* 0x000016102a0075b4 */ /* 0x0001e20008011000 */
[----:B------:R0:W-:Y:S02]  /*5690*/  UTMALDG.3D [UR8], [UR42], desc[UR22] ;  /* 0x000016082a0075b4 */ /* 0x0001e40008011000 */
[----:B0-----:R-:W-:Y:S05]  /*56a0*/  @P2 BRA `(.L_x_109) ;  /* 0xfffffffc00042947 */ /* 0x001fea000383ffff */
.L_x_105:
[----:B------:R-:W-:Y:S05]  /*56b0*/  BSYNC B1 ;  /* 0x0000000000017941 */ /* 0x000fea0003800000 */
.L_x_104:
[----:B------:R-:W-:Y:S01]  /*56c0*/  LOP3.LUT P4, RZ, R10, 0xff, RZ, 0xc0, !PT ;  /* 0x000000ff0aff7812 */ /* 0x000fe2000788c0ff */
[----:B------:R-:W-:Y:S01]  /*56d0*/  VIADD R0, R0, UR37 ;  /* 0x0000002500007c36 */ /* 0x000fe20008000000 */
[----:B------:R-:W-:Y:S01]  /*56e0*/  ULDC.64 UR8, c[0x0][0x650] ;  /* 0x0001940000087ab9 */ /* 0x000fe20000000a00 */
[----:B------:R-:W-:Y:S01]  /*56f0*/  IMAD.U32 R3, RZ, RZ, UR37 ;  /* 0x00000025ff037e24 */ /* 0x000fe2000f8e00ff */
[----:B------:R-:W-:Y:S01]  /*5700*/  BSSY B1, `(.L_x_110) ;  /* 0x000006f000017945 */ /* 0x000fe20003800000 */
[----:B------:R-:W-:Y:S01]  /*5710*/  IMAD.MOV.U32 R18, RZ, RZ, -0x1 ;  /* 0xffffffffff127424 */ /* 0x000fe200078e00ff */
[----:B------:R-:W-:Y:S01]  /*5720*/  SHF.R.U32.HI R2, RZ, 0x2, R0 ;  /* 0x00000002ff027819 */ /* 0x000fe20000011600 */
[----:B------:R-:W-:Y:S01]  /*5730*/  IMAD.MOV.U32 R19, RZ, RZ, -0x1 ;  /* 0xffffffffff137424 */ /* 0x000fe200078e00ff */
[----:B------:R-:W-:Y:S02]  /*5740*/  ISETP.GT.U32.AND P1, PT, R0, 0x3, PT ;  /* 0x000000030000780c */ /* 0x000fe40003f24070 */
[----:B------:R-:W-:-:S02]  /*5750*/  LOP3.LUT R2, R2, 0x1, RZ, 0xc0, !PT ;  /* 0x0000000102027812 */ /* 0x000fc400078ec0ff */
[C---:B------:R-:W-:Y:S01]  /*5760*/  ISETP.LT.U32.AND P1, PT, R3.reuse, 0x4, P1 ;  /* 0x000000040300780c */ /* 0x040fe20000f21070 */
[----:B------:R-:W0:Y:S01]  /*5770*/  @P4 S2R R9, SR_CgaCtaId ;  /* 0x0000000000094919 */ /* 0x000e220000008800 */
[----:B------:R-:W-:Y:S02]  /*5780*/  @P4 MOV R4, 0x400 ;  /* 0x0000040000044802 */ /* 0x000fe40000000f00 */
[----:B------:R-:W-:Y:S02]  /*5790*/  ISETP.NE.U32.AND P2, PT, R2, 0x1, PT ;  /* 0x000000010200780c */ /* 0x000fe40003f45070 */
[----:B------:R-:W-:Y:S02]  /*57a0*/  LOP3.LUT R0, R0, 0x3, RZ, 0xc0, !PT ;  /* 0x0000000300007812 */ /* 0x000fe400078ec0ff */
[----:B------:R-:W-:Y:S02]  /*57b0*/  ISETP.GT.U32.AND P2, PT, R3, 0x3, !P2 ;  /* 0x000000030300780c */ /* 0x000fe40005744070 */
[----:B------:R-:W-:-:S02]  /*57c0*/  SEL R3, RZ, 0x1, !P1 ;  /* 0x00000001ff037807 */ /* 0x000fc40004800000 */
[----:B------:R-:W-:Y:S02]  /*57d0*/  SEL R2, RZ, 0x1, !P2 ;  /* 0x00000001ff027807 */ /* 0x000fe40005000000 */
[----:B------:R-:W-:Y:S02]  /*57e0*/  PRMT R10, RZ, 0x7610, R10 ;  /* 0x00007610ff0a7816 */ /* 0x000fe4000000000a */
[--C-:B------:R-:W-:Y:S01]  /*57f0*/  LOP3.LUT R8, R2, R8, R3.reuse, 0x96, !PT ;  /* 0x0000000802087212 */ /* 0x100fe200078e9603 */
[----:B------:R-:W-:Y:S01]  /*5800*/  IMAD.MOV.U32 R2, RZ, RZ, -0x1 ;  /* 0xffffffffff027424 */ /* 0x000fe200078e00ff */
[----:B------:R-:W-:Y:S02]  /*5810*/  PRMT R3, RZ, 0x7610, R3 ;  /* 0x00007610ff037816 */ /* 0x000fe40000000003 */
[----:B0-----:R-:W-:-:S04]  /*5820*/  @P4 LEA R4, R9, R4, 0x18 ;  /* 0x0000000409044211 */ /* 0x001fc800078ec0ff */
[----:B------:R0:W-:Y:S01]  /*5830*/  @P4 SYNCS.ARRIVE.TRANS64.A1T0 RZ, [R4+URZ+0x78], RZ ;  /* 0x000078ff04ff49a7 */ /* 0x0001e2000810003f */
[----:B------:R-:W-:-:S04]  /*5840*/  IADD3 R16, P4, R16, UR54, RZ ;  /* 0x0000003610107c10 */ /* 0x000fc8000ff9e0ff */
[----:B------:R-:W-:Y:S02]  /*5850*/  IADD3.X R17, R17, UR39, RZ, P4, !PT ;  /* 0x0000002711117c10 */ /* 0x000fe4000a7fe4ff */
        /* <DEDUP_REMOVED lines=8> */
[----:B------:R-:W-:Y:S01]  /*58e0*/  ULDC UR14, c[0x0][0x154] ;  /* 0x00005500000e7ab9 */ /* 0x000fe20000000800 */
[----:B------:R-:W-:Y:S01]  /*58f0*/  IMAD.MOV.U32 R2, RZ, RZ, R16 ;  /* 0x000000ffff027224 */ /* 0x000fe200078e0010 */
[----:B------:R-:W-:Y:S01]  /*5900*/  ISETP.NE.AND.EX P1, PT, RZ, UR9, PT, P1 ;  /* 0x00000009ff007c0c */ /* 0x000fe2000bf25310 */
[----:B------:R-:W1:Y:S01]  /*5910*/  S2UR UR12, SR_CTAID.Y ;  /* 0x00000000000c79c3 */ /* 0x000e620000002600 */
[----:B0-----:R-:W-:-:S05]  /*5920*/  I2FP.F32.U32 R3, UR7 ;  /* 0x0000000700037c45 */ /* 0x001fca0008201000 */
[----:B------:R-:W-:Y:S01]  /*5930*/  FMUL R12, R3, UR10 ;  /* 0x0000000a030c7c20 */ /* 0x000fe20008400000 */
[----:B------:R-:W-:-:S05]  /*5940*/  IMAD.MOV.U32 R3, RZ, RZ, R17 ;  /* 0x000000ffff037224 */ /* 0x000fca00078e0011 */
[----:B------:R-:W-:Y:S05]  /*5950*/  @!P1 BRA `(.L_x_112) ;  /* 0x0000000000289947 */ /* 0x000fea0003800000 */
[----:B------:R-:W-:Y:S02]  /*5960*/  ULDC UR10, c[0x0][0x634] ;  /* 0x00018d00000a7ab9 */ /* 0x000fe40000000800 */
[----:B------:R-:W-:-:S05]  /*5970*/  IADD3 R7, P1, R16, UR10, RZ ;  /* 0x0000000a10077c10 */ /* 0x000fca000ff3e0ff */
[----:B------:R-:W-:-:S04]  /*5980*/  IMAD.X R11, RZ, RZ, R17, P1 ;  /* 0x000000ffff0b7224 */ /* 0x000fc800008e0611 */
[----:B------:R-:W-:-:S04]  /*5990*/  IMAD.WIDE.U32 R4, R11, UR8, RZ ;  /* 0x000000080b047c25 */ /* 0x000fc8000f8e00ff */
[----:B------:R-:W-:-:S04]  /*59a0*/  IMAD.WIDE.U32 R4, P1, R7, UR9, R4 ;  /* 0x0000000907047c25 */ /* 0x000fc8000f820004 */
[----:B------:R-:W-:-:S04]  /*59b0*/  IMAD.WIDE.U32 R6, R7, UR8, RZ ;  /* 0x0000000807067c25 */ /* 0x000fc8000f8e00ff */
[----:B------:R-:W-:Y:S01]  /*59c0*/  IMAD.X R3, RZ, RZ, RZ, P1 ;  /* 0x000000ffff037224 */ /* 0x000fe200008e06ff */
[----:B------:R-:W-:Y:S01]  /*59d0*/  IADD3 RZ, P1, R7, R4, RZ ;  /* 0x0000000407ff7210 */ /* 0x000fe20007f3e0ff */
[----:B------:R-:W-:-:S04]  /*59e0*/  IMAD.MOV.U32 R2, RZ, RZ, R5 ;  /* 0x000000ffff027224 */ /* 0x000fc800078e0005 */
[----:B------:R-:W-:-:S08]  /*59f0*/  IMAD.WIDE.U32.X R2, R11, UR9, R2, P1 ;  /* 0x000000090b027c25 */ /* 0x000fd000088e0402 */
.L_x_112:
[--C-:B------:R-:W-:Y:S01]  /*5a00*/  SHF.R.U64 R19, R2, UR11, R3.reuse ;  /* 0x0000000b02137c19 */ /* 0x100fe20008001203 */
[----:B------:R-:W0:Y:S01]  /*5a10*/  F2I.U32.TRUNC.NTZ R12, R12 ;  /* 0x0000000c000c7305 */ /* 0x000e22000020f000 */
[----:B------:R-:W-:Y:S01]  /*5a20*/  SHF.R.U32.HI R2, RZ, UR11, R3 ;  /* 0x0000000bff027c19 */ /* 0x000fe20008011603 */
[----:B------:R-:W-:Y:S01]  /*5a30*/  ULDC.64 UR8, c[0x0][0x620] ;  /* 0x0001880000087ab9 */ /* 0x000fe20000000a00 */
[----:B------:R-:W-:Y:S01]  /*5a40*/  IADD3 R5, P1, RZ, -R19, RZ ;  /* 0x80000013ff057210 */ /* 0x000fe20007f3e0ff */
[----:B------:R-:W3:Y:S01]  /*5a50*/  LDC R11, c[0x0][0x610] ;  /* 0x00018400ff0b7b82 */ /* 0x000ee20000000800 */
[----:B-1----:R-:W-:Y:S01]  /*5a60*/  I2FP.F32.U32 R4, UR12 ;  /* 0x0000000c00047c45 */ /* 0x002fe20008201000 */
[----:B------:R-:W-:Y:S01]  /*5a70*/  ULDC UR11, c[0x0][0x658] ;  /* 0x00019600000b7ab9 */ /* 0x000fe20000000800 */
[----:B------:R-:W-:Y:S01]  /*5a80*/  ULDC UR16, c[0x0][0x648] ;  /* 0x0001920000107ab9 */ /* 0x000fe20000000800 */
[----:B------:R-:W-:Y:S02]  /*5a90*/  IMAD.X R2, RZ, RZ, ~R2, P1 ;  /* 0x000000ffff027224 */ /* 0x000fe400008e0e02 */
[----:B------:R-:W-:Y:S01]  /*5aa0*/  FMUL R6, R4, UR14 ;  /* 0x0000000e04067c20 */ /* 0x000fe20008400000 */
[----:B------:R-:W-:Y:S01]  /*5ab0*/  ULDC.64 UR14, c[0x0][0x640] ;  /* 0x00019000000e7ab9 */ /* 0x000fe20000000a00 */
[----:B------:R-:W-:Y:S01]  /*5ac0*/  IMAD R4, R2, UR8, RZ ;  /* 0x0000000802047c24 */ /* 0x000fe2000f8e02ff */
[----:B------:R-:W-:Y:S01]  /*5ad0*/  ISETP.NE.U32.AND P1, PT, RZ, UR14, PT ;  /* 0x0000000eff007c0c */ /* 0x000fe2000bf25070 */
[C---:B------:R-:W-:Y:S01]  /*5ae0*/  IMAD.WIDE.U32 R2, R5.reuse, UR8, R16 ;  /* 0x0000000805027c25 */ /* 0x040fe2000f8e0010 */
[----:B0-----:R-:W-:Y:S01]  /*5af0*/  R2UR UR8, R12 ;  /* 0x000000000c0872ca */ /* 0x001fe200000e0000 */
[----:B------:R-:W0:Y:S01]  /*5b00*/  F2I.U32.TRUNC.NTZ R6, R6 ;  /* 0x0000000600067305 */ /* 0x000e22000020f000 */
[----:B------:R-:W-:Y:S01]  /*5b10*/  ISETP.NE.AND.EX P1, PT, RZ, UR15, PT, P1 ;  /* 0x0000000fff007c0c */ /* 0x000fe2000bf25310 */
[----:B------:R-:W-:Y:S01]  /*5b20*/  IMAD R5, R5, UR9, R4 ;  /* 0x0000000905057c24 */ /* 0x000fe2000f8e0204 */
[----:B------:R-:W-:-:S03]  /*5b30*/  ULDC UR9, c[0x0][0x618] ;  /* 0x0001860000097ab9 */ /* 0x000fc60000000800 */
[----:B------:R-:W-:-:S05]  /*5b40*/  IMAD.IADD R3, R3, 0x1, R5 ;  /* 0x0000000103037824 */ /* 0x000fca00078e0205 */
[--C-:B------:R-:W-:Y:S02]  /*5b50*/  SHF.R.U64 R12, R2, UR9, R3.reuse ;  /* 0x00000009020c7c19 */ /* 0x100fe40008001203 */
[----:B------:R-:W-:Y:S01]  /*5b60*/  SHF.R.U32.HI R3, RZ, UR9, R3 ;  /* 0x00000009ff037c19 */ /* 0x000fe20008011603 */
[----:B------:R-:W-:Y:S01]  /*5b70*/  ULDC UR9, c[0x0][0x608] ;  /* 0x0001820000097ab9 */ /* 0x000fe20000000800 */
[----:B0-----:R-:W-:Y:S02]  /*5b80*/  R2UR UR10, R6 ;  /* 0x00000000060a72ca */ /* 0x001fe400000e0000 */
[--C-:B------:R-:W-:Y:S02]  /*5b90*/  SHF.R.U64 R14, R12, UR9, R3.reuse ;  /* 0x000000090c0e7c19 */ /* 0x100fe40008001203 */
[----:B------:R-:W-:Y:S01]  /*5ba0*/  SHF.R.U32.HI R3, RZ, UR9, R3 ;  /* 0x00000009ff037c19 */ /* 0x000fe20008011603 */
[----:B------:R-:W-:-:S03]  /*5bb0*/  UIADD3 UR9, -UR8, URZ, URZ ;  /* 0x0000003f08097290 */ /* 0x000fc6000fffe13f */
[--C-:B------:R-:W-:Y:S01]  /*5bc0*/  SHF.R.U64 R18, R14, UR11, R3.reuse ;  /* 0x0000000b0e127c19 */ /* 0x100fe20008001203 */
[----:B------:R-:W-:Y:S01]  /*5bd0*/  ULDC UR8, c[0x0][0x144] ;  /* 0x0000510000087ab9 */ /* 0x000fe20000000800 */
[----:B------:R-:W-:-:S03]  /*5be0*/  SHF.R.U32.HI R3, RZ, UR11, R3 ;  /* 0x0000000bff037c19 */ /* 0x000fc60008011603 */
[----:B------:R-:W-:Y:S01]  /*5bf0*/  IMAD.MOV.U32 R2, RZ, RZ, R18 ;  /* 0x000000ffff027224 */ /* 0x000fe200078e0012 */
[----:B------:R-:W-:Y:S06]  /*5c00*/  @!P1 BRA `(.L_x_113) ;  /* 0x0000000000289947 */ /* 0x000fec0003800000 */
        /* <DEDUP_REMOVED lines=10> */
.L_x_113:
[----:B------:R-:W-:Y:S01]  /*5cb0*/  UISETP.NE.AND UP0, UPT, UR38, URZ, UPT ;  /* 0x0000003f2600728c */ /* 0x000fe2000bf05270 */
[----:B------:R-:W-:Y:S01]  /*5cc0*/  SHF.R.U64 R3, R2, UR16, R3 ;  /* 0x0000001002037c19 */ /* 0x000fe20008001203 */
[----:B------:R-:W-:Y:S01]  /*5cd0*/  UIADD3 UR10, -UR10, URZ, URZ ;  /* 0x0000003f0a0a7290 */ /* 0x000fe2000fffe13f */
[----:B------:R-:W-:Y:S01]  /*5ce0*/  LOP3.LUT R2, R14, UR6, RZ, 0xc0, !PT ;  /* 0x000000060e027c12 */ /* 0x000fe2000f8ec0ff */
[----:B------:R-:W-:Y:S02]  /*5cf0*/  UIMAD UR7, UR8, UR9, UR7 ;  /* 0x00000009080772a4 */ /* 0x000fe4000f8e0207 */
[----:B------:R-:W-:Y:S01]  /*5d00*/  IMAD.MOV R5, RZ, RZ, -R3 ;  /* 0x000000ffff057224 */ /* 0x000fe200078e0a03 */
[----:B------:R-:W-:Y:S01]  /*5d10*/  ULDC UR8, c[0x0][0x148] ;  /* 0x0000520000087ab9 */ /* 0x000fe20000000800 */
[----:B------:R-:W-:Y:S01]  /*5d20*/  IMAD R4, R3, UR5, R2 ;  /* 0x0000000503047c24 */ /* 0x000fe2000f8e0202 */
[----:B------:R-:W-:Y:S02]  /*5d30*/  LOP3.LUT R3, R12, UR4, RZ, 0xc0, !PT ;  /* 0x000000040c037c12 */ /* 0x000fe4000f8ec0ff */
[----:B------:R-:W-:Y:S01]  /*5d40*/  @UP0 UIMAD UR7, UR8, UR10, UR12 ;  /* 0x0000000a080702a4 */ /* 0x000fe2000f8e020c */
[----:B------:R-:W-:-:S02]  /*5d50*/  PLOP3.LUT P1, PT, PT, PT, UP0, 0x80, 0x0 ;  /* 0x000000000000781c */ /* 0x000fc40003f2f008 */
[----:B------:R-:W-:Y:S02]  /*5d60*/  ULDC UR8, c[0x0][0x638] ;  /* 0x00018e0000087ab9 */ /* 0x000fe40000000800 */
[----:B------:R-:W-:Y:S02]  /*5d70*/  IMAD R2, R5, UR8, R18 ;  /* 0x0000000805027c24 */ /* 0x000fe4000f8e0212 */
[----:B---3--:R-:W-:Y:S01]  /*5d80*/  IMAD R11, R4, R11, UR7 ;  /* 0x00000007040b7e24 */ /* 0x008fe2000f8e020b */
[----:B------:R-:W-:Y:S01]  /*5d90*/  ULDC UR7, c[0x0][0x600] ;  /* 0x0001800000077ab9 */ /* 0x000fe20000000800 */
[----:B------:R-:W-:Y:S02]  /*5da0*/  IMAD.MOV.U32 R4, RZ, RZ, 0x1 ;  /* 0x00000001ff047424 */ /* 0x000fe400078e00ff */
[----:B------:R-:W-:-:S03]  /*5db0*/  IMAD R18, R2, UR7, R3 ;  /* 0x0000000702127c24 */ /* 0x000fc6000f8e0203 */
[----:B------:R-:W-:Y:S02]  /*5dc0*/  PRMT R3, R4, 0x7610, R3 ;  /* 0x0000761004037816 */ /* 0x000fe40000000003 */
[----:B------:R-:W-:Y:S02]  /*5dd0*/  SEL R2, R18, R11, !P1 ;  /* 0x0000000b12027207 */ /* 0x000fe40004800000 */
[----:B------:R-:W-:-:S07]  /*5de0*/  SEL R18, R11, R18, !P1 ;  /* 0x000000120b127207 */ /* 0x000fce0004800000 */
.L_x_111:
[----:B------:R-:W-:Y:S05]  /*5df0*/  BSYNC B1 ;  /* 0x0000000000017941 */ /* 0x000fea0003800000 */
.L_x_110:
[----:B------:R-:W-:-:S13]  /*5e00*/  LOP3.LUT P1, RZ, R3, 0xff, RZ, 0xc0, !PT ;  /* 0x000000ff03ff7812 */ /* 0x000fda000782c0ff */
[----:B------:R-:W-:Y:S05]  /*5e10*/  @P1 BRA `(.L_x_114) ;  /* 0xfffffff000f01947 */ /* 0x000fea000383ffff */
[----:B------:R-:W-:Y:S05]  /*5e20*/  BSYNC B0 ;  /* 0x0000000000007941 */ /* 0x000fea0003800000 */
.L_x_102:
[----:B------:R-:W-:-:S03]  /*5e30*/  UMOV UR7, 0xffffffff ;  /* 0xffffffff00077882 */ /* 0x000fc60000000000 */
[----:B------:R-:W-:Y:S05]  /*5e40*/  BRA.DIV UR7, `(.L_x_115) ;  /* 0x0000000607447947 */ /* 0x000fea000b800000 */
[----:B------:R-:W-:-:S13]  /*5e50*/  ELECT P6, URZ, PT ;  /* 0x00000000003f782f */ /* 0x000fda00038c0000 */
.L_x_131:
[----:B------:R-:W-:Y:S04]  /*5e60*/  BSSY B0, `(.L_x_116) ;  /* 0x000002c000007945 */ /* 0x000fe80003800000 */
[----:B------:R-:W-:Y:S05]  /*5e70*/  @!P6 BRA `(.L_x_117) ;  /* 0x0000000000a8e947 */ /* 0x000fea0003800000 */
[----:B------:R-:W-:-:S04]  /*5e80*/  ULOP3.LUT UR7, UR40, 0x2, URZ, 0xfc, !UPT ;  /* 0x0000000228077892 */ /* 0x000fc8000f8efc3f */
[----:B------:R-:W-:-:S06]  /*5e90*/  UISETP.NE.AND UP0, UPT, UR7, 0x3, UPT ;  /* 0x000000030700788c */ /* 0x000fcc000bf05270 */
[----:B------:R-:W-:-:S13]  /*5ea0*/  PLOP3.LUT P0, PT, PT, PT, UP0, 0x80, 0x0 ;  /* 0x000000000000781c */ /* 0x000fda0003f0f008 */
[----:B------:R-:W-:Y:S05]  /*5eb0*/  @!P0 BRA `(.L_x_118) ;  /* 0x0000000000048947 */ /* 0x000fea0003800000 */
[----:B------:R-:W-:Y:S01]  /*5ec0*/  BPT.TRAP 0x1 ;  /* 0x000000040000795c */ /* 0x000fe20000300000 */
.L_x_118:
[----:B------:R-:W0:Y:S01]  /*5ed0*/  S2R R3, SR_CgaCtaId ;  /* 0x0000000000037919 */ /* 0x000e220000008800 */
[----:B------:R-:W-:-:S04]  /*5ee0*/  MOV R2, 0x400 ;  /* 0x0000040000027802 */ /* 0x000fc80000000f00 */
[----:B0-----:R-:W-:Y:S02]  /*5ef0*/  LEA R3, R3, R2, 0x18 ;  /* 0x0000000203037211 */ /* 0x001fe400078ec0ff */
[----:B------:R-:W-:-:S03]  /*5f00*/  SHF.L.U32 R2, R8, 0x1f, RZ ;  /* 0x0000001f08027819 */ /* 0x000fc600000006ff */
[----:B------:R-:W-:-:S04]  /*5f10*/  VIADD R3, R3, 0x20 ;  /* 0x0000002003037836 */ /* 0x000fc80000000000 */
[C---:B------:R-:W-:Y:S02]  /*5f20*/  IMAD R7, R0.reuse, 0x8, R3 ;  /* 0x0000000800077824 */ /* 0x040fe400078e0203 */
[----:B------:R-:W-:Y:S02]  /*5f30*/  VIADD R0, R0, 0x1 ;  /* 0x0000000100007836 */ /* 0x000fe40000000000 */
[----:B------:R-:W0:Y:S03]  /*5f40*/  SYNCS.PHASECHK.TRANS64.TRYWAIT P0, [R7+URZ], R2 ;  /* 0x00000002070075a7 */ /* 0x000e26000800017f */
[----:B------:R-:W-:-:S04]  /*5f50*/  ISETP.NE.AND P1, PT, R0, 0x4, PT ;  /* 0x000000040000780c */ /* 0x000fc80003f25270 */
[----:B------:R-:W-:Y:S02]  /*5f60*/  SEL R5, RZ, 0x1, P1 ;  /* 0x00000001ff057807 */ /* 0x000fe40000800000 */
[----:B------:R-:W-:Y:S02]  /*5f70*/  SEL R0, R0, RZ, P1 ;  /* 0x000000ff00007207 */ /* 0x000fe40000800000 */
[----:B------:R-:W-:-:S03]  /*5f80*/  LOP3.LUT R5, R8, R5, RZ, 0x3c, !PT ;  /* 0x0000000508057212 */ /* 0x000fc600078e3cff */
[----:B------:R-:W-:Y:S01]  /*5f90*/  IMAD R9, R0, 0x8, R3 ;  /* 0x0000000800097824 */ /* 0x000fe200078e0203 */
[----:B------:R-:W-:Y:S01]  /*5fa0*/  SHF.L.U32 R4, R5, 0x1f, RZ ;  /* 0x0000001f05047819 */ /* 0x000fe200000006ff */
[----:B0-----:R-:W-:Y:S06]  /*5fb0*/  @!P0 BRA `(.L_x_119) ;  /* 0x0000000400088947 */ /* 0x001fec0003800000 */
.L_x_132:
[----:B------:R-:W1:Y:S01]  /*5fc0*/  SYNCS.PHASECHK.TRANS64.TRYWAIT P0, [R9+URZ], R4 ;  /* 0x00000004090075a7 */ /* 0x000e62000800017f */
[----:B------:R-:W-:-:S05]  /*5fd0*/  VIADD R0, R0, 0x1 ;  /* 0x0000000100007836 */ /* 0x000fca0000000000 */
[----:B------:R-:W-:-:S04]  /*5fe0*/  ISETP.NE.AND P1, PT, R0, 0x4, PT ;  /* 0x000000040000780c */ /* 0x000fc80003f25270 */
[----:B0-----:R-:W-:Y:S02]  /*5ff0*/  SEL R2, RZ, 0x1, P1 ;  /* 0x00000001ff027807 */ /* 0x001fe40000800000 */
[----:B------:R-:W-:Y:S02]  /*6000*/  SEL R0, R0, RZ, P1 ;  /* 0x000000ff00007207 */ /* 0x000fe40000800000 */
[----:B------:R-:W-:-:S03]  /*6010*/  LOP3.LUT R7, R5, R2, RZ, 0x3c, !PT ;  /* 0x0000000205077212 */ /* 0x000fc600078e3cff */
[----:B------:R-:W-:Y:S01]  /*6020*/  IMAD R6, R0, 0x8, R3 ;  /* 0x0000000800067824 */ /* 0x000fe200078e0203 */
[----:B------:R-:W-:Y:S01]  /*6030*/  SHF.L.U32 R5, R7, 0x1f, RZ ;  /* 0x0000001f07057819 */ /* 0x000fe200000006ff */
[----:B-1----:R-:W-:Y:S06]  /*6040*/  @!P0 BRA `(.L_x_120) ;  /* 0x0000000000f88947 */ /* 0x002fec0003800000 */
.L_x_133:
[----:B------:R-:W1:Y:S01]  /*6050*/  SYNCS.PHASECHK.TRANS64.TRYWAIT P0, [R6+URZ], R5 ;  /* 0x00000005060075a7 */ /* 0x000e62000800017f */
[----:B------:R-:W-:-:S05]  /*6060*/  VIADD R0, R0, 0x1 ;  /* 0x0000000100007836 */ /* 0x000fca0000000000 */
[----:B------:R-:W-:-:S04]  /*6070*/  ISETP.NE.AND P1, PT, R0, 0x4, PT ;  /* 0x000000040000780c */ /* 0x000fc80003f25270 */
[----:B------:R-:W-:Y:S02]  /*6080*/  SEL R2, RZ, 0x1, P1 ;  /* 0x00000001ff027807 */ /* 0x000fe40000800000 */
[----:B------:R-:W-:Y:S02]  /*6090*/  SEL R0, R0, RZ, P1 ;  /* 0x000000ff00007207 */ /* 0x000fe40000800000 */
[----:B------:R-:W-:Y:S01]  /*60a0*/  LOP3.LUT R2, R7, R2, RZ, 0x3c, !PT ;  /* 0x0000000207027212 */ /* 0x000fe200078e3cff */
[----:B-1----:R-:W-:Y:S06]  /*60b0*/  @!P0 BRA `(.L_x_121) ;  /* 0x0000000000f08947 */ /* 0x002fec0003800000 */
.L_x_134:
[----:B------:R-:W-:Y:S01]  /*60c0*/  IMAD R3, R0, 0x8, R3 ;  /* 0x0000000800037824 */ /* 0x000fe200078e0203 */
[----:B------:R-:W-:-:S07]  /*60d0*/  SHF.L.U32 R0, R2, 0x1f, RZ ;  /* 0x0000001f02007819 */ /* 0x000fce00000006ff */
.L_x_122:
[----:B---3--:R3:W4:Y:S02]  /*60e0*/  SYNCS.PHASECHK.TRANS64.TRYWAIT P0, [R3+URZ], R0 ;  /* 0x00000000030075a7 */ /* 0x008724000800017f */
[----:B----4-:R-:W-:Y:S05]  /*60f0*/  @!P0 NANOSLEEP.SYNCS 0x989680 ;  /* 0x009896800000895d */ /* 0x010fea0003900000 */
[----:B------:R-:W4:Y:S02]  /*6100*/  @!P0 SYNCS.PHASECHK.TRANS64 P0, [R3+URZ], R0 ;  /* 0x00000000030085a7 */ /* 0x000f24000800007f */
[----:B----4-:R-:W-:Y:S05]  /*6110*/  @!P0 BRA `(.L_x_122) ;  /* 0xfffffffc00f08947 */ /* 0x010fea000383ffff */
.L_x_117:
[----:B------:R-:W-:Y:S05]  /*6120*/  BSYNC B0 ;  /* 0x0000000000007941 */ /* 0x000fea0003800000 */
.L_x_116:
[----:B------:R-:W-:Y:S05]  /*6130*/  EXIT ;  /* 0x000000000000794d */ /* 0x000fea0003800000 */
.L_x_18:
[----:B0-----:R0:W1:Y:S02]  /*6140*/  SYNCS.PHASECHK.TRANS64.TRYWAIT P0, [R64+URZ+-0x8], R3 ;  /* 0xfffff803400075a7 */ /* 0x001064000800017f */
[----:B-1----:R-:W-:Y:S05]  /*6150*/  @!P0 NANOSLEEP.SYNCS 0x989680 ;  /* 0x009896800000895d */ /* 0x002fea0003900000 */
[----:B------:R-:W1:Y:S02]  /*6160*/  @!P0 SYNCS.PHASECHK.TRANS64 P0, [R64+URZ+-0x8], R3 ;  /* 0xfffff803400085a7 */ /* 0x000e64000800007f */
[----:B-1----:R-:W-:Y:S05]  /*6170*/  @!P0 BRA `(.L_x_18) ;  /* 0xfffffffc00f08947 */ /* 0x002fea000383ffff */
[----:B------:R-:W-:Y:S05]  /*6180*/  BRA `(.L_x_123) ;  /* 0xffffffb400c47947 */ /* 0x000fea000383ffff */
.L_x_23:
[----:B-1----:R1:W2:Y:S02]  /*6190*/  SYNCS.PHASECHK.TRANS64.TRYWAIT P1, [R3+URZ], R0 ;  /* 0x00000000030075a7 */ /* 0x0022a4000802017f */
[----:B--2---:R-:W-:Y:S05]  /*61a0*/  @!P1 NANOSLEEP.SYNCS 0x989680 ;  /* 0x009896800000995d */ /* 0x004fea0003900000 */
[----:B------:R-:W2:Y:S02]  /*61b0*/  @!P1 SYNCS.PHASECHK.TRANS64 P1, [R3+URZ], R0 ;  /* 0x00000000030095a7 */ /* 0x000ea4000802007f */
[----:B--2---:R-:W-:Y:S05]  /*61c0*/  @!P1 BRA `(.L_x_23) ;  /* 0xfffffffc00f09947 */ /* 0x004fea000383ffff */
[----:B------:R-:W-:Y:S05]  /*61d0*/  BRA `(.L_x_22) ;  /* 0xffffffb800347947 */ /* 0x000fea000383ffff */
.L_x_28:
[----:B-1----:R-:W-:-:S04]  /*61e0*/  IMAD.U32 R5, RZ, RZ, UR4 ;  /* 0x00000004ff057e24 */ /* 0x002fc8000f8e00ff */
[----:B------:R1:W2:Y:S03]  /*61f0*/  SYNCS.PHASECHK.TRANS64.TRYWAIT P1, [R5+URZ], R4 ;  /* 0x00000004050075a7 */ /* 0x0002a6000802017f */
[----:B--2---:R-:W-:Y:S05]  /*6200*/  @!P1 NANOSLEEP.SYNCS 0x989680 ;  /* 0x009896800000995d */ /* 0x004fea0003900000 */
[----:B------:R-:W2:Y:S02]  /*6210*/  @!P1 SYNCS.PHASECHK.TRANS64 P1, [R5+URZ], R4 ;  /* 0x00000004050095a7 */ /* 0x000ea4000802007f */
[----:B--2---:R-:W-:Y:S05]  /*6220*/  @!P1 BRA `(.L_x_28) ;  /* 0xfffffffc00ec9947 */ /* 0x004fea000383ffff */
[----:B------:R-:W-:Y:S05]  /*6230*/  BRA `(.L_x_27) ;  /* 0xffffffbc005c7947 */ /* 0x000fea000383ffff */
.L_x_34:
[----:B0-----:R0:W1:Y:S02]  /*6240*/  SYNCS.PHASECHK.TRANS64.TRYWAIT P0, [R64+URZ+0x8], R3 ;  /* 0x00000803400075a7 */ /* 0x001064000800017f */
[----:B-1----:R-:W-:Y:S05]  /*6250*/  @!P0 NANOSLEEP.SYNCS 0x989680 ;  /* 0x009896800000895d */ /* 0x002fea0003900000 */
[----:B------:R-:W1:Y:S02]  /*6260*/  @!P0 SYNCS.PHASECHK.TRANS64 P0, [R64+URZ+0x8], R3 ;  /* 0x00000803400085a7 */ /* 0x000e64000800007f */
[----:B-1----:R-:W-:Y:S05]  /*6270*/  @!P0 BRA `(.L_x_34) ;  /* 0xfffffffc00f08947 */ /* 0x002fea000383ffff */
[----:B------:R-:W-:Y:S05]  /*6280*/  BRA `(.L_x_124) ;  /* 0xffffffc000e87947 */ /* 0x000fea000383ffff */
.L_x_103:
[----:B------:R-:W-:Y:S01]  /*6290*/  BSSY B1, `(.L_x_125) ;  /* 0x0000006000017945 */ /* 0x000fe20003800000 */
[----:B------:R-:W-:-:S07]  /*62a0*/  IMAD.MOV.U32 R15, RZ, RZ, -0x1 ;  /* 0xffffffffff0f7424 */ /* 0x000fce00078e00ff */
[----:B--2---:R-:W-:Y:S05]  /*62b0*/  WARPSYNC.COLLECTIVE R15, `(.L_x_126) ;  /* 0x000000000f0c7348 */ /* 0x004fea0003c00000 */
[----:B------:R-:W-:Y:S02]  /*62c0*/  ELECT P6, UR62, PT ;  /* 0x00000000003e782f */ /* 0x000fe400038c0000 */
[----:B------:R-:W-:Y:S01]  /*62d0*/  MOV R14, UR62 ;  /* 0x0000003e000e7c02 */ /* 0x000fe20008000f00 */
[----:B--2---:R-:W-:Y:S10]  /*62e0*/  ENDCOLLECTIVE ;  /* 0x000000000000791b */ /* 0x004ff40003800000 */
.L_x_126:
[----:B------:R-:W-:Y:S05]  /*62f0*/  BSYNC B1 ;  /* 0x0000000000017941 */ /* 0x000fea0003800000 */
.L_x_125:
[----:B------:R-:W-:Y:S05]  /*6300*/  BRA `(.L_x_127) ;  /* 0xffffffec00c07947 */ /* 0x000fea000383ffff */
.L_x_106:
[----:B0-----:R0:W1:Y:S02]  /*6310*/  SYNCS.PHASECHK.TRANS64.TRYWAIT P1, [R12+URZ+0x20], R3 ;  /* 0x000020030c0075a7 */ /* 0x001064000802017f */
[----:B-1----:R-:W-:Y:S05]  /*6320*/  @!P1 NANOSLEEP.SYNCS 0x989680 ;  /* 0x009896800000995d */ /* 0x002fea0003900000 */
[----:B------:R-:W1:Y:S02]  /*6330*/  @!P1 SYNCS.PHASECHK.TRANS64 P1, [R12+URZ+0x20], R3 ;  /* 0x000020030c0095a7 */ /* 0x000e64000802007f */
[----:B-1----:R-:W-:Y:S05]  /*6340*/  @!P1 BRA `(.L_x_106) ;  /* 0xfffffffc00f09947 */ /* 0x002fea000383ffff */
[----:B------:R-:W-:Y:S05]  /*6350*/  BRA `(.L_x_128) ;  /* 0xffffffec00fc7947 */ /* 0x000fea000383ffff */
.L_x_115:
[----:B------:R-:W-:Y:S01]  /*6360*/  BSSY B0, `(.L_x_129) ;  /* 0x0000006000007945 */ /* 0x000fe20003800000 */
[----:B------:R-:W-:-:S07]  /*6370*/  IMAD.MOV.U32 R15, RZ, RZ, -0x1 ;  /* 0xffffffffff0f7424 */ /* 0x000fce00078e00ff */
[----:B--2---:R-:W-:Y:S05]  /*6380*/  WARPSYNC.COLLECTIVE R15, `(.L_x_130) ;  /* 0x000000000f0c7348 */ /* 0x004fea0003c00000 */
[----:B------:R-:W-:Y:S02]  /*6390*/  ELECT P6, UR62, PT ;  /* 0x00000000003e782f */ /* 0x000fe400038c0000 */
[----:B------:R-:W-:Y:S01]  /*63a0*/  MOV R14, UR62 ;  /* 0x0000003e000e7c02 */ /* 0x000fe20008000f00 */
[----:B--2---:R-:W-:Y:S10]  /*63b0*/  ENDCOLLECTIVE ;  /* 0x000000000000791b */ /* 0x004ff40003800000 */
.L_x_130:
[----:B------:R-:W-:Y:S05]  /*63c0*/  BSYNC B0 ;  /* 0x0000000000007941 */ /* 0x000fea0003800000 */
.L_x_129:
[----:B------:R-:W-:Y:S05]  /*63d0*/  BRA `(.L_x_131) ;  /* 0xfffffff800a07947 */ /* 0x000fea000383ffff */
.L_x_119:
[----:B0-----:R0:W1:Y:S02]  /*63e0*/  SYNCS.PHASECHK.TRANS64.TRYWAIT P0, [R7+URZ], R2 ;  /* 0x00000002070075a7 */ /* 0x001064000800017f */
[----:B-1----:R-:W-:Y:S05]  /*63f0*/  @!P0 NANOSLEEP.SYNCS 0x989680 ;  /* 0x009896800000895d */ /* 0x002fea0003900000 */
[----:B------:R-:W1:Y:S02]  /*6400*/  @!P0 SYNCS.PHASECHK.TRANS64 P0, [R7+URZ], R2 ;  /* 0x00000002070085a7 */ /* 0x000e64000800007f */
[----:B-1----:R-:W-:Y:S05]  /*6410*/  @!P0 BRA `(.L_x_119) ;  /* 0xfffffffc00f08947 */ /* 0x002fea000383ffff */
[----:B------:R-:W-:Y:S05]  /*6420*/  BRA `(.L_x_132) ;  /* 0xfffffff800e47947 */ /* 0x000fea000383ffff */
.L_x_120:
[----:B0-----:R0:W1:Y:S02]  /*6430*/  SYNCS.PHASECHK.TRANS64.TRYWAIT P0, [R9+URZ], R4 ;  /* 0x00000004090075a7 */ /* 0x001064000800017f */
[----:B-1----:R-:W-:Y:S05]  /*6440*/  @!P0 NANOSLEEP.SYNCS 0x989680 ;  /* 0x009896800000895d */ /* 0x002fea0003900000 */
[----:B------:R-:W1:Y:S02]  /*6450*/  @!P0 SYNCS.PHASECHK.TRANS64 P0, [R9+URZ], R4 ;  /* 0x00000004090085a7 */ /* 0x000e64000800007f */
[----:B-1----:R-:W-:Y:S05]  /*6460*/  @!P0 BRA `(.L_x_120) ;  /* 0xfffffffc00f08947 */ /* 0x002fea000383ffff */
[----:B------:R-:W-:Y:S05]  /*6470*/  BRA `(.L_x_133) ;  /* 0xfffffff800f47947 */ /* 0x000fea000383ffff */
.L_x_121:
[----:B-1----:R1:W3:Y:S02]  /*6480*/  SYNCS.PHASECHK.TRANS64.TRYWAIT P0, [R6+URZ], R5 ;  /* 0x00000005060075a7 */ /* 0x0022e4000800017f */
[----:B---3--:R-:W-:Y:S05]  /*6490*/  @!P0 NANOSLEEP.SYNCS 0x989680 ;  /* 0x009896800000895d */ /* 0x008fea0003900000 */
[----:B------:R-:W3:Y:S02]  /*64a0*/  @!P0 SYNCS.PHASECHK.TRANS64 P0, [R6+URZ], R5 ;  /* 0x00000005060085a7 */ /* 0x000ee4000800007f */
[----:B---3--:R-:W-:Y:S05]  /*64b0*/  @!P0 BRA `(.L_x_121) ;  /* 0xfffffffc00f08947 */ /* 0x008fea000383ffff */
[----:B------:R-:W-:Y:S05]  /*64c0*/  BRA `(.L_x_134) ;  /* 0xfffffff800fc7947 */ /* 0x000fea000383ffff */
.L_x_135:
[----:B------:R-:W-:-:S00]  /*64d0*/  BRA `(.L_x_135) ;  /* 0xfffffffc00fc7947 */ /* 0x000fc0000383ffff */
[----:B------:R-:W-:-:S00]  /*64e0*/  NOP ;  /* 0x0000000000007918 */ /* 0x000fc00000000000 */
        /* <DEDUP_REMOVED lines=9> */
.L_x_136:


//--------------------- .nv.global.init           --------------------------
	.section	.nv.global.init,"aw",@progbits
.nv.global.init:
	.type		$str$22,@object
	.size		$str$22,($str$23 - $str$22)
$str$22:
        /*0000*/ 	.byte	0x6b, 0x5f, 0x74, 0x69, 0x6c, 0x65, 0x5f, 0x63, 0x6f, 0x75, 0x6e, 0x74, 0x20, 0x3e, 0x3d, 0x20
        /*0010*/ 	.byte	0x31, 0x00
	.type		$str$23,@object
	.size		$str$23,(__unnamed_1 - $str$23)
$str$23:
        /*0012*/ 	.byte	0x2f, 0x74, 0x6d, 0x70, 0x2f, 0x63, 0x75, 0x74, 0x6c, 0x61, 0x73, 0x73, 0x5f, 0x73, 0x77, 0x65
        /*0022*/ 	.byte	0x65, 0x70, 0x5f, 0x73, 0x72, 0x63, 0x2f, 0x69, 0x6e, 0x63, 0x6c, 0x75, 0x64, 0x65, 0x2f, 0x63
        /*0032*/ 	.byte	0x75, 0x74, 0x6c, 0x61, 0x73, 0x73, 0x2f, 0x67, 0x65, 0x6d, 0x6d, 0x2f, 0x63, 0x6f, 0x6c, 0x6c
        /*0042*/ 	.byte	0x65, 0x63, 0x74, 0x69, 0x76, 0x65, 0x2f, 0x73, 0x6d, 0x39, 0x30, 0x5f, 0x6d, 0x6d, 0x61, 0x5f
        /*0052*/ 	.byte	0x74, 0x6d, 0x61, 0x5f, 0x67, 0x6d, 0x6d, 0x61, 0x5f, 0x73, 0x73, 0x5f, 0x77, 0x61, 0x72, 0x70
        /*0062*/ 	.byte	0x73, 0x70, 0x65, 0x63, 0x69, 0x61, 0x6c, 0x69, 0x7a, 0x65, 0x64, 0x2e, 0x68, 0x70, 0x70, 0x00
	.type		__unnamed_1,@object
	.size		__unnamed_1,(.L_0 - __unnamed_1)
__unnamed_1:
        /*0072*/ 	.byte	0x76, 0x6f, 0x69, 0x64, 0x20, 0x63, 0x75, 0x74, 0x6c, 0x61, 0x73, 0x73, 0x3a, 0x3a, 0x67, 0x65
        /* <DEDUP_REMOVED lines=180> */
        /*0bc2*/ 	.byte	0x64, 0x65, 0x6e, 0x74, 0x69, 0x74, 0x79, 0x5d, 0x00
.L_0:


//--------------------- .nv.shared._ZN7cutlass13device_kernelINS_4gemm6kernel13GemmUniversalIN4cute5tupleIJiiiiEEENS1_10collective13CollectiveMmaINS1_34MainloopSm90TmaGmmaWarpSpecializedILi4ENS5_IJNS4_1CILi1EEENSA_ILi2EEESB_EEENS1_32KernelTmaWarpSpecializedPingpongEEENS5_IJNSA_ILi64EEESG_NSA_ILi128EEEEEENS_10bfloat16_tENS5_IJlSB_lEEESJ_SK_NS4_8TiledMMAINS4_8MMA_AtomIJNS4_4SM904GMMA27MMA_64x64x16_F32BF16BF16_SSILNSO_5MajorE0ELSQ_0ELNSO_7ScaleInE1ELSR_1EEEEEENS4_6LayoutINS5_IJSB_SB_SB_EEENS5_IJNSA_ILi0EEESW_SW_EEEEENS5_IJNS4_10UnderscoreESZ_SZ_EEEEENS4_23SM90_TMA_LOAD_MULTICASTENS4_14ComposedLayoutINS4_7SwizzleILi3ELi4ELi3EEENS4_18smem_ptr_flag_bitsILi16EEENSU_INS5_IJNSA_ILi8EEESG_EEENS5_IJSG_SB_EEEEEEEvNS4_8identityENS4_13SM90_TMA_LOADES1C_vS1D_EENS_8epilogue10collective6detail29Sm90TmaWarpSpecializedAdapterINS1H_15DefaultEpilogueISJ_SK_SK_NS1G_6thread17LinearCombinationISJ_Li1EffLNS1L_9ScaleType4KindE0ELNS_15FloatRoundStyleE2ESJ_EENS1_15EpilogueDefaultEEEEEvvEEEEvNT_6ParamsE --------------------------
	.section	.nv.shared._ZN7cutlass13device_kernelINS_4gemm6kernel13GemmUniversalIN4cute5tupleIJiiiiEEENS1_10collective13CollectiveMmaINS1_34MainloopSm90TmaGmmaWarpSpecializedILi4ENS5_IJNS4_1CILi1EEENSA_ILi2EEESB_EEENS1_32KernelTmaWarpSpecializedPingpongEEENS5_IJNSA_ILi64EEESG_NSA_ILi128EEEEEENS_10bfloat16_tENS5_IJlSB_lEEESJ_SK_NS4_8TiledMMAINS4_8MMA_AtomIJNS4_4SM904GMMA27MMA_64x64x16_F32BF16BF16_SSILNSO_5MajorE0ELSQ_0ELNSO_7ScaleInE1ELSR_1EEEEEENS4_6LayoutINS5_IJSB_SB_SB_EEENS5_IJNSA_ILi0EEESW_SW_EEEEENS5_IJNS4_10UnderscoreESZ_SZ_EEEEENS4_23SM90_TMA_LOAD_MULTICASTENS4_14ComposedLayoutINS4_7SwizzleILi3ELi4ELi3EEENS4_18smem_ptr_flag_bitsILi16EEENSU_INS5_IJNSA_ILi8EEESG_EEENS5_IJSG_SB_EEEEEEEvNS4_8identityENS4_13SM90_TMA_LOADES1C_vS1D_EENS_8epilogue10collective6detail29Sm90TmaWarpSpecializedAdapterINS1H_15DefaultEpilogueISJ_SK_SK_NS1G_6thread17LinearCombinationISJ_Li1EffLNS1L_9ScaleType4KindE0ELNS_15FloatRoundStyleE2ESJ_EENS1_15EpilogueDefaultEEEEEvvEEEEvNT_6ParamsE,"aw",@nobits
	.sectionflags	@""
	.align	16
	.zero		1024


//--------------------- .nv.shared.reserved.0     --------------------------
	.section	.nv.shared.reserved.0,"aw",@nobits
	.weak		__nv_reservedSMEM_offset_0_alias
	.size		__nv_reservedSMEM_offset_0_alias, 0, 0
	.other		__nv_reservedSMEM_offset_0_alias,@"STO_CUDA_RESERVED_SHARED STV_DEFAULT"
__nv_reservedSMEM_offset_0_alias:
	.zero		0


//--------------------- .nv.global                --------------------------
	.section	.nv.global,"aw",@nobits
.nv.global:
	.type		_ZN39_INTERNAL_e13faa24_4_k_cu_b1132771_30204cute1_E,@object
	.size		_ZN39_INTERNAL_e13faa24_4_k_cu_b1132771_30204cute1_E,(_ZN39_INTERNAL_e13faa24_4_k_cu_b1132771_30204cuda3std3__45__cpo6cbeginE - _ZN39_INTERNAL_e13faa24_4_k_cu_b1132771_30204cute1_E)
_ZN39_INTERNAL_e13faa24_4_k_cu_b1132771_30204cute1_E:
	.zero		1
	.type		_ZN39_INTERNAL_e13faa24_4_k_cu_b1132771_30204cuda3std3__45__cpo6cbeginE,@object
	.size		_ZN39_INTERNAL_e13faa24_4_k_cu_b1132771_30204cuda3std3__45__cpo6cbeginE,(_ZN39_INTERNAL_e13faa24_4_k_cu_b1132771_30204cuda3std3__48in_placeE - _ZN39_INTERNAL_e13faa24_4_k_cu_b1132771_30204cuda3std3__45__cpo6cbeginE)
_ZN39_INTERNAL_e13faa24_4_k_cu_b1132771_30204cuda3std3__45__cpo6cbeginE:
	.zero		1
	.type		_ZN39_INTERNAL_e13faa24_4_k_cu_b1132771_30204cuda3std3__48in_placeE,@object
	.size		_ZN39_INTERNAL_e13faa24_4_k_cu_b1132771_30204cuda3std3__48in_placeE,(_ZN39_INTERNAL_e13faa24_4_k_cu_b1132771_30204cuda3std6ranges3__45__cpo9iter_moveE - _ZN39_INTERNAL_e13faa24_4_k_cu_b1132771_30204cuda3std3__48in_placeE)
_ZN39_INTERNAL_e13faa24_4_k_cu_b1132771_30204cuda3std3__48in_placeE:
	.zero		1
	.type		_ZN39_INTERNAL_e13faa24_4_k_cu_b1132771_30204cuda3std6ranges3__45__cpo9iter_moveE,@object
	.size		_ZN39_INTERNAL_e13faa24_4_k_cu_b1132771_30204cuda3std6ranges3__45__cpo9iter_moveE,(_ZN39_INTERNAL_e13faa24_4_k_cu_b1132771_30204cuda3std3__45__cpo5beginE - _ZN39_INTERNAL_e13faa24_4_k_cu_b1132771_30204cuda3std6ranges3__45__cpo9iter_moveE)
_ZN39_INTERNAL_e13faa24_4_k_cu_b1132771_30204cuda3std6ranges3__45__cpo9iter_moveE:
	.zero		1
	.type		_ZN39_INTERNAL_e13faa24_4_k_cu_b1132771_30204cuda3std3__45__cpo5beginE,@object
	.size		_ZN39_INTERNAL_e13faa24_4_k_cu_b1132771_30204cuda3std3__45__cpo5beginE,(_ZN39_INTERNAL_e13faa24_4_k_cu_b1132771_30204cuda3std3__441_GLOBAL__N__e13faa24_4_k_cu_b1132771_30206ignoreE - _ZN39_INTERNAL_e13faa24_4_k_cu_b1132771_30204cuda3std3__45__cpo5beginE)
_ZN39_INTERNAL_e13faa24_4_k_cu_b1132771_30204cuda3std3__45__cpo5beginE:
	.zero		1
	.type		_ZN39_INTERNAL_e13faa24_4_k_cu_b1132771_30204cuda3std3__441_GLOBAL__N__e13faa24_4_k_cu_b1132771_30206ignoreE,@object
	.size		_ZN39_INTERNAL_e13faa24_4_k_cu_b1132771_30204cuda3std3__441_GLOBAL__N__e13faa24_4_k_cu_b1132771_30206ignoreE,(_ZN39_INTERNAL_e13faa24_4_k_cu_b1132771_30204cute7productE - _ZN39_INTERNAL_e13faa24_4_k_cu_b1132771_30204cuda3std3__441_GLOBAL__N__e13faa24_4_k_cu_b1132771_30206ignoreE)
_ZN39_INTERNAL_e13faa24_4_k_cu_b1132771_30204cuda3std3__441_GLOBAL__N__e13faa24_4_k_cu_b1132771_30206ignoreE:
	.zero		1
	.type		_ZN39_INTERNAL_e13faa24_4_k_cu_b1132771_30204cute7productE,@object
	.size		_ZN39_INTERNAL_e13faa24_4_k_cu_b1132771_30204cute7productE,(_ZN39_INTERNAL_e13faa24_4_k_cu_b1132771_30204cuda3std3__45__cpo3endE - _ZN39_INTERNAL_e13faa24_4_k_cu_b1132771_30204cute7productE)
_ZN39_INTERNAL_e13faa24_4_k_cu_b1132771_30204cute7productE:
	.zero		1
	.type		_ZN39_INTERNAL_e13faa24_4_k_cu_b1132771_30204cuda3std3__45__cpo3endE,@object
	.size		_ZN39_INTERNAL_e13faa24_4_k_cu_b1132771_30204cuda3std3__45__cpo3endE,(_ZN39_INTERNAL_e13faa24_4_k_cu_b1132771_30204cuda3std3__419piecewise_constructE - _ZN39_INTERNAL_e13faa24_4_k_cu_b1132771_30204cuda3std3__45__cpo3endE)
_ZN39_INTERNAL_e13faa24_4_k_cu_b1132771_30204cuda3std3__45__cpo3endE:
	.zero		1
	.type		_ZN39_INTERNAL_e13faa24_4_k_cu_b1132771_30204cuda3std3__419piecewise_constructE,@object
	.size		_ZN39_INTERNAL_e13faa24_4_k_cu_b1132771_30204cuda3std3__419piecewise_constructE,(_ZN39_INTERNAL_e13faa24_4_k_cu_b1132771_30204cuda3std3__45__cpo4cendE - _ZN39_INTERNAL_e13faa24_4_k_cu_b1132771_30204cuda3std3__419piecewise_constructE)
_ZN39_INTERNAL_e13faa24_4_k_cu_b1132771_30204cuda3std3__419piecewise_constructE:
	.zero		1
	.type		_ZN39_INTERNAL_e13faa24_4_k_cu_b1132771_30204cuda3std3__45__cpo4cendE,@object
	.size		_ZN39_INTERNAL_e13faa24_4_k_cu_b1132771_30204cuda3std3__45__cpo4cendE,(_ZN39_INTERNAL_e13faa24_4_k_cu_b1132771_30204cuda3std6ranges3__45__cpo4swapE - _ZN39_INTERNAL_e13faa24_4_k_cu_b1132771_30204cuda3std3__45__cpo4cendE)
_ZN39_INTERNAL_e13faa24_4_k_cu_b1132771_30204cuda3std3__45__cpo4cendE:
	.zero		1
	.type		_ZN39_INTERNAL_e13faa24_4_k_cu_b1132771_30204cuda3std6ranges3__45__cpo4swapE,@object
	.size		_ZN39_INTERNAL_e13faa24_4_k_cu_b1132771_30204cuda3std6ranges3__45__cpo4swapE,(.L_8 - _ZN39_INTERNAL_e13faa24_4_k_cu_b1132771_30204cuda3std6ranges3__45__cpo4swapE)
_ZN39_INTERNAL_e13faa24_4_k_cu_b1132771_30204cuda3std6ranges3__45__cpo4swapE:
	.zero		1
.L_8:


//--------------------- .nv.constant0._ZN7cutlass13device_kernelINS_4gemm6kernel13GemmUniversalIN4cute5tupleIJiiiiEEENS1_10collective13CollectiveMmaINS1_34MainloopSm90TmaGmmaWarpSpecializedILi4ENS5_IJNS4_1CILi1EEENSA_ILi2EEESB_EEENS1_32KernelTmaWarpSpecializedPingpongEEENS5_IJNSA_ILi64EEESG_NSA_ILi128EEEEEENS_10bfloat16_tENS5_IJlSB_lEEESJ_SK_NS4_8TiledMMAINS4_8MMA_AtomIJNS4_4SM904GMMA27MMA_64x64x16_F32BF16BF16_SSILNSO_5MajorE0ELSQ_0ELNSO_7ScaleInE1ELSR_1EEEEEENS4_6LayoutINS5_IJSB_SB_SB_EEENS5_IJNSA_ILi0EEESW_SW_EEEEENS5_IJNS4_10UnderscoreESZ_SZ_EEEEENS4_23SM90_TMA_LOAD_MULTICASTENS4_14ComposedLayoutINS4_7SwizzleILi3ELi4ELi3EEENS4_18smem_ptr_flag_bitsILi16EEENSU_INS5_IJNSA_ILi8EEESG_EEENS5_IJSG_SB_EEEEEEEvNS4_8identityENS4_13SM90_TMA_LOADES1C_vS1D_EENS_8epilogue10collective6detail29Sm90TmaWarpSpecializedAdapterINS1H_15DefaultEpilogueISJ_SK_SK_NS1G_6thread17LinearCombinationISJ_Li1EffLNS1L_9ScaleType4KindE0ELNS_15FloatRoundStyleE2ESJ_EENS1_15EpilogueDefaultEEEEEvvEEEEvNT_6ParamsE --------------------------
	.section	.nv.constant0._ZN7cutlass13device_kernelINS_4gemm6kernel13GemmUniversalIN4cute5tupleIJiiiiEEENS1_10collective13CollectiveMmaINS1_34MainloopSm90TmaGmmaWarpSpecializedILi4ENS5_IJNS4_1CILi1EEENSA_ILi2EEESB_EEENS1_32KernelTmaWarpSpecializedPingpongEEENS5_IJNSA_ILi64EEESG_NSA_ILi128EEEEEENS_10bfloat16_tENS5_IJlSB_lEEESJ_SK_NS4_8TiledMMAINS4_8MMA_AtomIJNS4_4SM904GMMA27MMA_64x64x16_F32BF16BF16_SSILNSO_5MajorE0ELSQ_0ELNSO_7ScaleInE1ELSR_1EEEEEENS4_6LayoutINS5_IJSB_SB_SB_EEENS5_IJNSA_ILi0EEESW_SW_EEEEENS5_IJNS4_10UnderscoreESZ_SZ_EEEEENS4_23SM90_TMA_LOAD_MULTICASTENS4_14ComposedLayoutINS4_7SwizzleILi3ELi4ELi3EEENS4_18smem_ptr_flag_bitsILi16EEENSU_INS5_IJNSA_ILi8EEESG_EEENS5_IJSG_SB_EEEEEEEvNS4_8identityENS4_13SM90_TMA_LOADES1C_vS1D_EENS_8epilogue10collective6detail29Sm90TmaWarpSpecializedAdapterINS1H_15DefaultEpilogueISJ_SK_SK_NS1G_6thread17LinearCombinationISJ_Li1EffLNS1L_9ScaleType4KindE0ELNS_15FloatRoundStyleE2ESJ_EENS1_15EpilogueDefaultEEEEEvvEEEEvNT_6ParamsE,"a",@progbits
	.sectionflags	@""
	.align	4
.nv.constant0._ZN7cutlass13device_kernelINS_4gemm6kernel13GemmUniversalIN4cute5tupleIJiiiiEEENS1_10collective13CollectiveMmaINS1_34MainloopSm90TmaGmmaWarpSpecializedILi4ENS5_IJNS4_1CILi1EEENSA_ILi2EEESB_EEENS1_32KernelTmaWarpSpecializedPingpongEEENS5_IJNSA_ILi64EEESG_NSA_ILi128EEEEEENS_10bfloat16_tENS5_IJlSB_lEEESJ_SK_NS4_8TiledMMAINS4_8MMA_AtomIJNS4_4SM904GMMA27MMA_64x64x16_F32BF16BF16_SSILNSO_5MajorE0ELSQ_0ELNSO_7ScaleInE1ELSR_1EEEEEENS4_6LayoutINS5_IJSB_SB_SB_EEENS5_IJNSA_ILi0EEESW_SW_EEEEENS5_IJNS4_10UnderscoreESZ_SZ_EEEEENS4_23SM90_TMA_LOAD_MULTICASTENS4_14ComposedLayoutINS4_7SwizzleILi3ELi4ELi3EEENS4_18smem_ptr_flag_bitsILi16EEENSU_INS5_IJNSA_ILi8EEESG_EEENS5_IJSG_SB_EEEEEEEvNS4_8identityENS4_13SM90_TMA_LOADES1C_vS1D_EENS_8epilogue10collective6detail29Sm90TmaWarpSpecializedAdapterINS1H_15DefaultEpilogueISJ_SK_SK_NS1G_6thread17LinearCombinationISJ_Li1EffLNS1L_9ScaleType4KindE0ELNS_15FloatRoundStyleE2ESJ_EENS1_15EpilogueDefaultEEEEEvvEEEEvNT_6ParamsE:
	.zero		1664


//--------------------- SYMBOLS --------------------------

	.type		.nv.reservedSmem.offset0,@object
	.size		.nv.reservedSmem.offset0,0x4
	.type		__assertfail,@function
